//
// Generated by NVIDIA NVVM Compiler
//
// Compiler Build ID: CL-36424714
// Cuda compilation tools, release 13.0, V13.0.88
// Based on NVVM 20.0.0
//

.version 9.0
.target sm_100
.address_size 64

	// .globl	_Z10ISTOGRAMMAPfiPKfiiii
.const .align 4 .b8 bins_limits[164];
.extern .shared .align 16 .b8 SLICE[];

.visible .entry _Z10ISTOGRAMMAPfiPKfiiii(
	.param .u64 .ptr .align 1 _Z10ISTOGRAMMAPfiPKfiiii_param_0,
	.param .u32 _Z10ISTOGRAMMAPfiPKfiiii_param_1,
	.param .u64 .ptr .align 1 _Z10ISTOGRAMMAPfiPKfiiii_param_2,
	.param .u32 _Z10ISTOGRAMMAPfiPKfiiii_param_3,
	.param .u32 _Z10ISTOGRAMMAPfiPKfiiii_param_4,
	.param .u32 _Z10ISTOGRAMMAPfiPKfiiii_param_5,
	.param .u32 _Z10ISTOGRAMMAPfiPKfiiii_param_6
)
{
	.reg .pred 	%p<462>;
	.reg .b32 	%r<964>;
	.reg .b32 	%f<660>;
	.reg .b64 	%rd<113>;

	ld.param.u64 	%rd5, [_Z10ISTOGRAMMAPfiPKfiiii_param_0];
	ld.param.u32 	%r264, [_Z10ISTOGRAMMAPfiPKfiiii_param_1];
	ld.param.u64 	%rd6, [_Z10ISTOGRAMMAPfiPKfiiii_param_2];
	ld.param.u32 	%r265, [_Z10ISTOGRAMMAPfiPKfiiii_param_3];
	ld.param.u32 	%r266, [_Z10ISTOGRAMMAPfiPKfiiii_param_4];
	ld.param.u32 	%r267, [_Z10ISTOGRAMMAPfiPKfiiii_param_5];
	ld.param.u32 	%r268, [_Z10ISTOGRAMMAPfiPKfiiii_param_6];
	neg.s32 	%r1, %r268;
	cvta.to.global.u64 	%rd1, %rd5;
	cvta.to.global.u64 	%rd2, %rd6;
	mov.u32 	%r2, %ntid.y;
	shl.b32 	%r3, %r268, 1;
	add.s32 	%r4, %r3, %r2;
	mov.u32 	%r5, %ntid.x;
	add.s32 	%r6, %r3, %r5;
	mov.u32 	%r269, %ctaid.x;
	mul.lo.s32 	%r7, %r269, %r5;
	mov.u32 	%r270, %ctaid.y;
	mul.lo.s32 	%r8, %r270, %r2;
	mov.u32 	%r9, %tid.x;
	add.s32 	%r10, %r7, %r9;
	mov.u32 	%r11, %tid.y;
	add.s32 	%r12, %r8, %r11;
	mad.lo.s32 	%r13, %r11, %r5, %r9;
	setp.lt.s32 	%p3, %r264, 1;
	@%p3 bra 	$L__BB0_12;
	mul.lo.s32 	%r14, %r5, %r2;
	mad.lo.s32 	%r15, %r4, %r6, %r13;
	add.s32 	%r272, %r264, -1;
	and.b32  	%r16, %r264, 7;
	setp.lt.u32 	%p4, %r272, 7;
	mov.b32 	%r887, 0;
	@%p4 bra 	$L__BB0_4;
	and.b32  	%r887, %r264, 2147483640;
	mov.b32 	%r890, 0;
$L__BB0_3:
	.pragma "nounroll";
	mad.lo.s32 	%r274, %r14, %r890, %r15;
	shl.b32 	%r275, %r274, 2;
	mov.u32 	%r276, SLICE;
	add.s32 	%r277, %r276, %r275;
	mov.b32 	%r278, 0;
	st.shared.u32 	[%r277], %r278;
	shl.b32 	%r279, %r14, 2;
	add.s32 	%r280, %r277, %r279;
	st.shared.u32 	[%r280], %r278;
	add.s32 	%r281, %r280, %r279;
	st.shared.u32 	[%r281], %r278;
	add.s32 	%r282, %r281, %r279;
	st.shared.u32 	[%r282], %r278;
	add.s32 	%r283, %r282, %r279;
	st.shared.u32 	[%r283], %r278;
	add.s32 	%r284, %r283, %r279;
	st.shared.u32 	[%r284], %r278;
	add.s32 	%r285, %r284, %r279;
	st.shared.u32 	[%r285], %r278;
	add.s32 	%r286, %r285, %r279;
	st.shared.u32 	[%r286], %r278;
	add.s32 	%r890, %r890, 8;
	setp.eq.s32 	%p5, %r890, %r887;
	@%p5 bra 	$L__BB0_4;
	bra.uni 	$L__BB0_3;
$L__BB0_4:
	setp.eq.s32 	%p6, %r16, 0;
	@%p6 bra 	$L__BB0_12;
	and.b32  	%r19, %r264, 3;
	setp.lt.u32 	%p7, %r16, 4;
	@%p7 bra 	$L__BB0_7;
	mad.lo.s32 	%r287, %r14, %r887, %r15;
	shl.b32 	%r288, %r287, 2;
	mov.u32 	%r289, SLICE;
	add.s32 	%r290, %r289, %r288;
	mov.b32 	%r291, 0;
	st.shared.u32 	[%r290], %r291;
	shl.b32 	%r292, %r14, 2;
	add.s32 	%r293, %r290, %r292;
	st.shared.u32 	[%r293], %r291;
	add.s32 	%r294, %r293, %r292;
	st.shared.u32 	[%r294], %r291;
	add.s32 	%r295, %r294, %r292;
	st.shared.u32 	[%r295], %r291;
	add.s32 	%r887, %r887, 4;
$L__BB0_7:
	setp.eq.s32 	%p8, %r19, 0;
	@%p8 bra 	$L__BB0_12;
	setp.eq.s32 	%p9, %r19, 1;
	@%p9 bra 	$L__BB0_10;
	mad.lo.s32 	%r296, %r14, %r887, %r15;
	shl.b32 	%r297, %r296, 2;
	mov.u32 	%r298, SLICE;
	add.s32 	%r299, %r298, %r297;
	mov.b32 	%r300, 0;
	st.shared.u32 	[%r299], %r300;
	shl.b32 	%r301, %r14, 2;
	add.s32 	%r302, %r299, %r301;
	st.shared.u32 	[%r302], %r300;
	add.s32 	%r887, %r887, 2;
$L__BB0_10:
	and.b32  	%r303, %r264, 1;
	setp.eq.b32 	%p10, %r303, 1;
	not.pred 	%p11, %p10;
	@%p11 bra 	$L__BB0_12;
	mad.lo.s32 	%r304, %r14, %r887, %r15;
	shl.b32 	%r305, %r304, 2;
	mov.u32 	%r306, SLICE;
	add.s32 	%r307, %r306, %r305;
	mov.b32 	%r308, 0;
	st.shared.u32 	[%r307], %r308;
$L__BB0_12:
	setp.lt.s32 	%p12, %r3, 0;
	@%p12 bra 	$L__BB0_18;
	mul.lo.s32 	%r24, %r4, %r6;
	sub.s32 	%r25, %r7, %r268;
	sub.s32 	%r26, %r8, %r268;
	mul.lo.s32 	%r27, %r2, %r5;
	add.s32 	%r28, %r268, %r11;
	add.s32 	%r29, %r268, %r9;
	cvt.rn.f32.s32 	%f1, %r264;
	add.s32 	%r30, %r24, %r13;
	add.s32 	%r310, %r264, 1;
	and.b32  	%r31, %r310, 7;
	add.s32 	%r311, %r3, 1;
	and.b32  	%r32, %r310, -8;
	and.b32  	%r33, %r310, 3;
	and.b32  	%r34, %r264, 3;
	and.b32  	%r35, %r264, 1;
	and.b32  	%r36, %r311, 2147483644;
	and.b32  	%r37, %r268, 1;
	mov.b32 	%r891, 0;
	mov.u64 	%rd19, bins_limits;
$L__BB0_14:
	setp.ge.s32 	%p13, %r13, %r24;
	@%p13 bra 	$L__BB0_36;
	setp.lt.s32 	%p14, %r264, 0;
	mov.u32 	%r893, %r13;
	@%p14 bra 	$L__BB0_16;
	bra.uni 	$L__BB0_22;
$L__BB0_16:
	mov.u32 	%r892, %r13;
$L__BB0_17:
	shl.b32 	%r333, %r892, 2;
	mov.u32 	%r334, SLICE;
	add.s32 	%r335, %r334, %r333;
	mov.b32 	%r336, -1082130432;
	st.shared.u32 	[%r335], %r336;
	add.s32 	%r892, %r892, %r27;
	setp.lt.s32 	%p49, %r892, %r24;
	@%p49 bra 	$L__BB0_17;
	bra.uni 	$L__BB0_36;
$L__BB0_18:
	setp.lt.s32 	%p77, %r268, 1;
	@%p77 bra 	$L__BB0_59;
	add.s32 	%r390, %r3, %r2;
	mul.lo.s32 	%r43, %r390, %r6;
	sub.s32 	%r44, %r7, %r268;
	sub.s32 	%r45, %r8, %r268;
	mul.lo.s32 	%r46, %r2, %r5;
	add.s32 	%r47, %r268, %r11;
	add.s32 	%r48, %r268, %r9;
	cvt.rn.f32.s32 	%f2, %r264;
	add.s32 	%r49, %r43, %r13;
	add.s32 	%r391, %r264, 1;
	and.b32  	%r50, %r391, 7;
	and.b32  	%r51, %r391, 3;
	add.s32 	%r392, %r3, 1;
	and.b32  	%r52, %r391, -8;
	and.b32  	%r53, %r264, 1;
	and.b32  	%r54, %r392, -4;
	mov.b32 	%r902, 0;
	mov.u64 	%rd33, bins_limits;
$L__BB0_20:
	setp.ge.s32 	%p78, %r902, %r267;
	@%p78 bra 	$L__BB0_182;
	setp.ge.s32 	%p79, %r13, %r43;
	@%p79 bra 	$L__BB0_118;
	bra.uni 	$L__BB0_101;
$L__BB0_22:
	setp.lt.s32 	%p15, %r267, 1;
	div.s32 	%r312, %r893, %r6;
	mul.lo.s32 	%r313, %r312, %r6;
	sub.s32 	%r314, %r893, %r313;
	add.s32 	%r56, %r25, %r314;
	add.s32 	%r57, %r26, %r312;
	setp.gt.s32 	%p16, %r56, -1;
	setp.lt.s32 	%p17, %r56, %r265;
	and.pred  	%p18, %p16, %p17;
	setp.gt.s32 	%p19, %r57, -1;
	setp.lt.s32 	%p20, %r57, %r266;
	and.pred  	%p21, %p19, %p20;
	and.pred  	%p23, %p18, %p21;
	not.pred 	%p24, %p23;
	mov.f32 	%f597, 0f00000000;
	or.pred  	%p25, %p15, %p24;
	@%p25 bra 	$L__BB0_24;
	mad.lo.s32 	%r315, %r57, %r265, %r56;
	mul.wide.s32 	%rd7, %r315, 4;
	add.s64 	%rd8, %rd2, %rd7;
	ld.global.f32 	%f597, [%rd8];
$L__BB0_24:
	setp.lt.u32 	%p26, %r264, 7;
	mov.f32 	%f605, 0fBF800000;
	mov.b32 	%r896, 0;
	@%p26 bra 	$L__BB0_27;
	mov.f32 	%f605, 0fBF800000;
	mov.b32 	%r894, 0;
$L__BB0_26:
	.pragma "nounroll";
	mul.wide.u32 	%rd9, %r894, 4;
	add.s64 	%rd11, %rd19, %rd9;
	ld.const.f32 	%f155, [%rd11];
	setp.ge.f32 	%p27, %f597, %f155;
	cvt.rn.f32.u32 	%f156, %r894;
	selp.f32 	%f157, %f156, %f605, %p27;
	add.s32 	%r318, %r894, 1;
	ld.const.f32 	%f158, [%rd11+4];
	setp.ge.f32 	%p28, %f597, %f158;
	cvt.rn.f32.u32 	%f159, %r318;
	selp.f32 	%f160, %f159, %f157, %p28;
	add.s32 	%r319, %r894, 2;
	ld.const.f32 	%f161, [%rd11+8];
	setp.ge.f32 	%p29, %f597, %f161;
	cvt.rn.f32.u32 	%f162, %r319;
	selp.f32 	%f163, %f162, %f160, %p29;
	add.s32 	%r320, %r894, 3;
	ld.const.f32 	%f164, [%rd11+12];
	setp.ge.f32 	%p30, %f597, %f164;
	cvt.rn.f32.u32 	%f165, %r320;
	selp.f32 	%f166, %f165, %f163, %p30;
	add.s32 	%r321, %r894, 4;
	ld.const.f32 	%f167, [%rd11+16];
	setp.ge.f32 	%p31, %f597, %f167;
	cvt.rn.f32.u32 	%f168, %r321;
	selp.f32 	%f169, %f168, %f166, %p31;
	add.s32 	%r322, %r894, 5;
	ld.const.f32 	%f170, [%rd11+20];
	setp.ge.f32 	%p32, %f597, %f170;
	cvt.rn.f32.u32 	%f171, %r322;
	selp.f32 	%f172, %f171, %f169, %p32;
	add.s32 	%r323, %r894, 6;
	ld.const.f32 	%f173, [%rd11+24];
	setp.ge.f32 	%p33, %f597, %f173;
	cvt.rn.f32.u32 	%f174, %r323;
	selp.f32 	%f175, %f174, %f172, %p33;
	add.s32 	%r324, %r894, 7;
	ld.const.f32 	%f176, [%rd11+28];
	setp.ge.f32 	%p34, %f597, %f176;
	cvt.rn.f32.u32 	%f177, %r324;
	selp.f32 	%f605, %f177, %f175, %p34;
	add.s32 	%r894, %r894, 8;
	setp.ne.s32 	%p35, %r894, %r32;
	mov.u32 	%r896, %r32;
	@%p35 bra 	$L__BB0_26;
$L__BB0_27:
	setp.eq.s32 	%p36, %r31, 0;
	@%p36 bra 	$L__BB0_35;
	add.s32 	%r325, %r31, -1;
	setp.lt.u32 	%p37, %r325, 3;
	@%p37 bra 	$L__BB0_30;
	mul.wide.u32 	%rd12, %r896, 4;
	add.s64 	%rd14, %rd19, %rd12;
	ld.const.f32 	%f179, [%rd14];
	setp.ge.f32 	%p38, %f597, %f179;
	cvt.rn.f32.u32 	%f180, %r896;
	selp.f32 	%f181, %f180, %f605, %p38;
	add.s32 	%r326, %r896, 1;
	ld.const.f32 	%f182, [%rd14+4];
	setp.ge.f32 	%p39, %f597, %f182;
	cvt.rn.f32.u32 	%f183, %r326;
	selp.f32 	%f184, %f183, %f181, %p39;
	add.s32 	%r327, %r896, 2;
	ld.const.f32 	%f185, [%rd14+8];
	setp.ge.f32 	%p40, %f597, %f185;
	cvt.rn.f32.u32 	%f186, %r327;
	selp.f32 	%f187, %f186, %f184, %p40;
	add.s32 	%r328, %r896, 3;
	ld.const.f32 	%f188, [%rd14+12];
	setp.ge.f32 	%p41, %f597, %f188;
	cvt.rn.f32.u32 	%f189, %r328;
	selp.f32 	%f605, %f189, %f187, %p41;
	add.s32 	%r896, %r896, 4;
$L__BB0_30:
	setp.eq.s32 	%p42, %r33, 0;
	@%p42 bra 	$L__BB0_35;
	setp.eq.s32 	%p43, %r34, 0;
	@%p43 bra 	$L__BB0_33;
	mul.wide.u32 	%rd15, %r896, 4;
	add.s64 	%rd17, %rd19, %rd15;
	ld.const.f32 	%f191, [%rd17];
	setp.ge.f32 	%p44, %f597, %f191;
	cvt.rn.f32.u32 	%f192, %r896;
	selp.f32 	%f193, %f192, %f605, %p44;
	add.s32 	%r329, %r896, 1;
	ld.const.f32 	%f194, [%rd17+4];
	setp.ge.f32 	%p45, %f597, %f194;
	cvt.rn.f32.u32 	%f195, %r329;
	selp.f32 	%f605, %f195, %f193, %p45;
	add.s32 	%r896, %r896, 2;
$L__BB0_33:
	setp.ne.s32 	%p46, %r35, 0;
	@%p46 bra 	$L__BB0_35;
	mul.wide.u32 	%rd18, %r896, 4;
	add.s64 	%rd20, %rd19, %rd18;
	ld.const.f32 	%f196, [%rd20];
	setp.ge.f32 	%p47, %f597, %f196;
	cvt.rn.f32.u32 	%f197, %r896;
	selp.f32 	%f605, %f197, %f605, %p47;
$L__BB0_35:
	shl.b32 	%r330, %r893, 2;
	mov.u32 	%r331, SLICE;
	add.s32 	%r332, %r331, %r330;
	st.shared.f32 	[%r332], %f605;
	add.s32 	%r893, %r893, %r27;
	setp.lt.s32 	%p48, %r893, %r24;
	@%p48 bra 	$L__BB0_22;
$L__BB0_36:
	setp.lt.s32 	%p50, %r268, 0;
	bar.sync 	0;
	@%p50 bra 	$L__BB0_58;
	mov.u32 	%r898, %r1;
$L__BB0_38:
	setp.lt.u32 	%p51, %r3, 3;
	add.s32 	%r67, %r29, %r898;
	mov.u32 	%r900, %r1;
	@%p51 bra 	$L__BB0_49;
	mov.u32 	%r900, %r1;
$L__BB0_40:
	.pragma "nounroll";
	add.s32 	%r337, %r28, %r900;
	mad.lo.s32 	%r338, %r337, %r6, %r67;
	shl.b32 	%r339, %r338, 2;
	mov.u32 	%r340, SLICE;
	add.s32 	%r69, %r340, %r339;
	ld.shared.f32 	%f17, [%r69];
	setp.ltu.f32 	%p52, %f17, 0f00000000;
	setp.geu.f32 	%p53, %f17, %f1;
	or.pred  	%p54, %p52, %p53;
	@%p54 bra 	$L__BB0_42;
	cvt.rzi.s32.f32 	%r341, %f17;
	mad.lo.s32 	%r342, %r27, %r341, %r30;
	shl.b32 	%r343, %r342, 2;
	mov.u32 	%r344, SLICE;
	add.s32 	%r345, %r344, %r343;
	ld.shared.f32 	%f198, [%r345];
	add.f32 	%f199, %f198, 0f3F800000;
	st.shared.f32 	[%r345], %f199;
$L__BB0_42:
	shl.b32 	%r70, %r6, 2;
	add.s32 	%r71, %r69, %r70;
	ld.shared.f32 	%f18, [%r71];
	setp.ltu.f32 	%p55, %f18, 0f00000000;
	setp.geu.f32 	%p56, %f18, %f1;
	or.pred  	%p57, %p55, %p56;
	@%p57 bra 	$L__BB0_44;
	cvt.rzi.s32.f32 	%r346, %f18;
	mad.lo.s32 	%r347, %r27, %r346, %r30;
	shl.b32 	%r348, %r347, 2;
	mov.u32 	%r349, SLICE;
	add.s32 	%r350, %r349, %r348;
	ld.shared.f32 	%f200, [%r350];
	add.f32 	%f201, %f200, 0f3F800000;
	st.shared.f32 	[%r350], %f201;
$L__BB0_44:
	add.s32 	%r72, %r71, %r70;
	ld.shared.f32 	%f19, [%r72];
	setp.ltu.f32 	%p58, %f19, 0f00000000;
	setp.geu.f32 	%p59, %f19, %f1;
	or.pred  	%p60, %p58, %p59;
	@%p60 bra 	$L__BB0_46;
	cvt.rzi.s32.f32 	%r351, %f19;
	mad.lo.s32 	%r352, %r27, %r351, %r30;
	shl.b32 	%r353, %r352, 2;
	mov.u32 	%r354, SLICE;
	add.s32 	%r355, %r354, %r353;
	ld.shared.f32 	%f202, [%r355];
	add.f32 	%f203, %f202, 0f3F800000;
	st.shared.f32 	[%r355], %f203;
$L__BB0_46:
	add.s32 	%r356, %r72, %r70;
	ld.shared.f32 	%f20, [%r356];
	setp.ltu.f32 	%p61, %f20, 0f00000000;
	setp.geu.f32 	%p62, %f20, %f1;
	or.pred  	%p63, %p61, %p62;
	@%p63 bra 	$L__BB0_48;
	cvt.rzi.s32.f32 	%r357, %f20;
	mad.lo.s32 	%r358, %r27, %r357, %r30;
	shl.b32 	%r359, %r358, 2;
	mov.u32 	%r360, SLICE;
	add.s32 	%r361, %r360, %r359;
	ld.shared.f32 	%f204, [%r361];
	add.f32 	%f205, %f204, 0f3F800000;
	st.shared.f32 	[%r361], %f205;
$L__BB0_48:
	add.s32 	%r900, %r900, 4;
	add.s32 	%r362, %r900, %r268;
	setp.ne.s32 	%p64, %r362, %r36;
	@%p64 bra 	$L__BB0_40;
$L__BB0_49:
	setp.eq.s32 	%p65, %r37, 0;
	@%p65 bra 	$L__BB0_55;
	add.s32 	%r363, %r28, %r900;
	mad.lo.s32 	%r364, %r363, %r6, %r67;
	shl.b32 	%r365, %r364, 2;
	mov.u32 	%r366, SLICE;
	add.s32 	%r75, %r366, %r365;
	ld.shared.f32 	%f21, [%r75];
	setp.ltu.f32 	%p66, %f21, 0f00000000;
	setp.geu.f32 	%p67, %f21, %f1;
	or.pred  	%p68, %p66, %p67;
	@%p68 bra 	$L__BB0_52;
	cvt.rzi.s32.f32 	%r367, %f21;
	mad.lo.s32 	%r368, %r27, %r367, %r30;
	shl.b32 	%r369, %r368, 2;
	mov.u32 	%r370, SLICE;
	add.s32 	%r371, %r370, %r369;
	ld.shared.f32 	%f206, [%r371];
	add.f32 	%f207, %f206, 0f3F800000;
	st.shared.f32 	[%r371], %f207;
$L__BB0_52:
	shl.b32 	%r372, %r6, 2;
	add.s32 	%r373, %r75, %r372;
	ld.shared.f32 	%f22, [%r373];
	setp.ltu.f32 	%p69, %f22, 0f00000000;
	setp.geu.f32 	%p70, %f22, %f1;
	or.pred  	%p71, %p69, %p70;
	@%p71 bra 	$L__BB0_54;
	cvt.rzi.s32.f32 	%r374, %f22;
	mad.lo.s32 	%r375, %r27, %r374, %r30;
	shl.b32 	%r376, %r375, 2;
	mov.u32 	%r377, SLICE;
	add.s32 	%r378, %r377, %r376;
	ld.shared.f32 	%f208, [%r378];
	add.f32 	%f209, %f208, 0f3F800000;
	st.shared.f32 	[%r378], %f209;
$L__BB0_54:
	add.s32 	%r900, %r900, 2;
$L__BB0_55:
	add.s32 	%r379, %r28, %r900;
	mad.lo.s32 	%r380, %r379, %r6, %r67;
	shl.b32 	%r381, %r380, 2;
	mov.u32 	%r382, SLICE;
	add.s32 	%r383, %r382, %r381;
	ld.shared.f32 	%f23, [%r383];
	setp.ltu.f32 	%p72, %f23, 0f00000000;
	setp.geu.f32 	%p73, %f23, %f1;
	or.pred  	%p74, %p72, %p73;
	@%p74 bra 	$L__BB0_57;
	cvt.rzi.s32.f32 	%r384, %f23;
	mad.lo.s32 	%r385, %r27, %r384, %r30;
	shl.b32 	%r386, %r385, 2;
	mov.u32 	%r387, SLICE;
	add.s32 	%r388, %r387, %r386;
	ld.shared.f32 	%f210, [%r388];
	add.f32 	%f211, %f210, 0f3F800000;
	st.shared.f32 	[%r388], %f211;
$L__BB0_57:
	add.s32 	%r78, %r898, 1;
	setp.ne.s32 	%p75, %r898, %r268;
	mov.u32 	%r898, %r78;
	@%p75 bra 	$L__BB0_38;
$L__BB0_58:
	bar.sync 	0;
	add.s32 	%r79, %r891, 1;
	setp.eq.s32 	%p76, %r891, %r3;
	mov.u32 	%r891, %r79;
	@%p76 bra 	$L__BB0_18;
	bra.uni 	$L__BB0_14;
$L__BB0_59:
	setp.lt.s32 	%p204, %r267, 1;
	@%p204 bra 	$L__BB0_322;
	add.s32 	%r551, %r3, %r2;
	mul.lo.s32 	%r80, %r551, %r6;
	sub.s32 	%r81, %r7, %r268;
	sub.s32 	%r82, %r8, %r268;
	mul.lo.s32 	%r83, %r2, %r5;
	add.s32 	%r84, %r268, %r11;
	add.s32 	%r85, %r268, %r9;
	cvt.rn.f32.s32 	%f24, %r264;
	add.s32 	%r86, %r80, %r13;
	setp.ge.s32 	%p205, %r10, %r265;
	setp.ge.s32 	%p206, %r12, %r266;
	or.pred  	%p1, %p205, %p206;
	add.s32 	%r552, %r264, 1;
	and.b32  	%r87, %r552, 7;
	add.s32 	%r88, %r87, -1;
	and.b32  	%r89, %r552, 3;
	add.s32 	%r90, %r89, -1;
	add.s32 	%r553, %r3, 1;
	and.b32  	%r91, %r3, 2;
	add.s32 	%r92, %r264, -1;
	and.b32  	%r93, %r264, 7;
	and.b32  	%r94, %r264, 3;
	and.b32  	%r95, %r552, -8;
	and.b32  	%r96, %r264, 1;
	setp.eq.s32 	%p207, %r96, 0;
	and.b32  	%r97, %r553, -4;
	and.b32  	%r98, %r264, 2147483640;
	or.pred  	%p2, %p207, %p1;
	mov.b32 	%r923, 0;
	mov.u64 	%rd74, bins_limits;
$L__BB0_61:
	sub.s32 	%r554, %r268, %r923;
	setp.lt.s32 	%p208, %r554, 0;
	@%p208 bra 	$L__BB0_183;
	setp.ge.s32 	%p209, %r13, %r80;
	mov.u32 	%r933, %r13;
	@%p209 bra 	$L__BB0_78;
$L__BB0_63:
	div.s32 	%r555, %r933, %r6;
	mul.lo.s32 	%r556, %r555, %r6;
	sub.s32 	%r557, %r933, %r556;
	add.s32 	%r182, %r81, %r557;
	add.s32 	%r183, %r82, %r555;
	setp.gt.s32 	%p210, %r182, -1;
	setp.lt.s32 	%p211, %r182, %r265;
	and.pred  	%p212, %p210, %p211;
	setp.gt.s32 	%p213, %r183, -1;
	setp.lt.s32 	%p214, %r183, %r266;
	and.pred  	%p215, %p213, %p214;
	and.pred  	%p217, %p212, %p215;
	mov.f32 	%f633, 0f00000000;
	not.pred 	%p218, %p217;
	@%p218 bra 	$L__BB0_65;
	mad.lo.s32 	%r558, %r183, %r265, %r182;
	mul.wide.s32 	%rd49, %r558, 4;
	add.s64 	%rd50, %rd2, %rd49;
	ld.global.f32 	%f633, [%rd50];
$L__BB0_65:
	setp.lt.s32 	%p219, %r264, 0;
	mov.f32 	%f641, 0fBF800000;
	@%p219 bra 	$L__BB0_77;
	setp.lt.u32 	%p220, %r264, 7;
	mov.f32 	%f641, 0fBF800000;
	mov.b32 	%r936, 0;
	@%p220 bra 	$L__BB0_69;
	mov.u64 	%rd52, bins_limits;
	add.s64 	%rd112, %rd52, 16;
	mov.f32 	%f641, 0fBF800000;
	mov.b32 	%r934, 0;
$L__BB0_68:
	.pragma "nounroll";
	ld.const.f32 	%f339, [%rd112+-16];
	setp.ge.f32 	%p221, %f633, %f339;
	cvt.rn.f32.u32 	%f340, %r934;
	selp.f32 	%f341, %f340, %f641, %p221;
	ld.const.f32 	%f342, [%rd112+-12];
	setp.ge.f32 	%p222, %f633, %f342;
	add.s32 	%r561, %r934, 1;
	cvt.rn.f32.u32 	%f343, %r561;
	selp.f32 	%f344, %f343, %f341, %p222;
	ld.const.f32 	%f345, [%rd112+-8];
	setp.ge.f32 	%p223, %f633, %f345;
	add.s32 	%r562, %r934, 2;
	cvt.rn.f32.u32 	%f346, %r562;
	selp.f32 	%f347, %f346, %f344, %p223;
	ld.const.f32 	%f348, [%rd112+-4];
	setp.ge.f32 	%p224, %f633, %f348;
	add.s32 	%r563, %r934, 3;
	cvt.rn.f32.u32 	%f349, %r563;
	selp.f32 	%f350, %f349, %f347, %p224;
	ld.const.f32 	%f351, [%rd112];
	setp.ge.f32 	%p225, %f633, %f351;
	add.s32 	%r564, %r934, 4;
	cvt.rn.f32.u32 	%f352, %r564;
	selp.f32 	%f353, %f352, %f350, %p225;
	ld.const.f32 	%f354, [%rd112+4];
	setp.ge.f32 	%p226, %f633, %f354;
	add.s32 	%r565, %r934, 5;
	cvt.rn.f32.u32 	%f355, %r565;
	selp.f32 	%f356, %f355, %f353, %p226;
	ld.const.f32 	%f357, [%rd112+8];
	setp.ge.f32 	%p227, %f633, %f357;
	add.s32 	%r566, %r934, 6;
	cvt.rn.f32.u32 	%f358, %r566;
	selp.f32 	%f359, %f358, %f356, %p227;
	ld.const.f32 	%f360, [%rd112+12];
	setp.ge.f32 	%p228, %f633, %f360;
	add.s32 	%r567, %r934, 7;
	cvt.rn.f32.u32 	%f361, %r567;
	selp.f32 	%f641, %f361, %f359, %p228;
	add.s64 	%rd112, %rd112, 32;
	add.s32 	%r934, %r934, 8;
	setp.ne.s32 	%p229, %r934, %r95;
	mov.u32 	%r936, %r95;
	@%p229 bra 	$L__BB0_68;
$L__BB0_69:
	setp.eq.s32 	%p230, %r87, 0;
	@%p230 bra 	$L__BB0_77;
	setp.lt.u32 	%p231, %r88, 3;
	@%p231 bra 	$L__BB0_72;
	mul.wide.u32 	%rd53, %r936, 4;
	mov.u64 	%rd54, bins_limits;
	add.s64 	%rd55, %rd54, %rd53;
	ld.const.f32 	%f363, [%rd55];
	setp.ge.f32 	%p232, %f633, %f363;
	cvt.rn.f32.u32 	%f364, %r936;
	selp.f32 	%f365, %f364, %f641, %p232;
	add.s32 	%r568, %r936, 1;
	ld.const.f32 	%f366, [%rd55+4];
	setp.ge.f32 	%p233, %f633, %f366;
	cvt.rn.f32.u32 	%f367, %r568;
	selp.f32 	%f368, %f367, %f365, %p233;
	add.s32 	%r569, %r936, 2;
	ld.const.f32 	%f369, [%rd55+8];
	setp.ge.f32 	%p234, %f633, %f369;
	cvt.rn.f32.u32 	%f370, %r569;
	selp.f32 	%f371, %f370, %f368, %p234;
	add.s32 	%r570, %r936, 3;
	ld.const.f32 	%f372, [%rd55+12];
	setp.ge.f32 	%p235, %f633, %f372;
	cvt.rn.f32.u32 	%f373, %r570;
	selp.f32 	%f641, %f373, %f371, %p235;
	add.s32 	%r936, %r936, 4;
$L__BB0_72:
	setp.eq.s32 	%p236, %r89, 0;
	@%p236 bra 	$L__BB0_77;
	setp.eq.s32 	%p237, %r90, 0;
	@%p237 bra 	$L__BB0_75;
	mul.wide.u32 	%rd56, %r936, 4;
	mov.u64 	%rd57, bins_limits;
	add.s64 	%rd58, %rd57, %rd56;
	ld.const.f32 	%f375, [%rd58];
	setp.ge.f32 	%p238, %f633, %f375;
	cvt.rn.f32.u32 	%f376, %r936;
	selp.f32 	%f377, %f376, %f641, %p238;
	add.s32 	%r571, %r936, 1;
	ld.const.f32 	%f378, [%rd58+4];
	setp.ge.f32 	%p239, %f633, %f378;
	cvt.rn.f32.u32 	%f379, %r571;
	selp.f32 	%f641, %f379, %f377, %p239;
	add.s32 	%r936, %r936, 2;
$L__BB0_75:
	setp.ne.s32 	%p240, %r96, 0;
	@%p240 bra 	$L__BB0_77;
	mul.wide.u32 	%rd59, %r936, 4;
	mov.u64 	%rd60, bins_limits;
	add.s64 	%rd61, %rd60, %rd59;
	ld.const.f32 	%f380, [%rd61];
	setp.ge.f32 	%p241, %f633, %f380;
	cvt.rn.f32.u32 	%f381, %r936;
	selp.f32 	%f641, %f381, %f641, %p241;
$L__BB0_77:
	shl.b32 	%r572, %r933, 2;
	mov.u32 	%r573, SLICE;
	add.s32 	%r574, %r573, %r572;
	st.shared.f32 	[%r574], %f641;
	add.s32 	%r933, %r933, %r83;
	setp.lt.s32 	%p242, %r933, %r80;
	@%p242 bra 	$L__BB0_63;
$L__BB0_78:
	setp.lt.s32 	%p243, %r268, 0;
	bar.sync 	0;
	@%p243 bra 	$L__BB0_100;
	mov.u32 	%r938, %r1;
$L__BB0_80:
	setp.lt.u32 	%p244, %r3, 3;
	add.s32 	%r193, %r85, %r938;
	mov.u32 	%r940, %r1;
	@%p244 bra 	$L__BB0_91;
	mov.u32 	%r940, %r1;
$L__BB0_82:
	.pragma "nounroll";
	add.s32 	%r575, %r84, %r940;
	mad.lo.s32 	%r576, %r575, %r6, %r193;
	shl.b32 	%r577, %r576, 2;
	mov.u32 	%r578, SLICE;
	add.s32 	%r195, %r578, %r577;
	ld.shared.f32 	%f102, [%r195];
	setp.ltu.f32 	%p245, %f102, 0f00000000;
	setp.geu.f32 	%p246, %f102, %f24;
	or.pred  	%p247, %p245, %p246;
	@%p247 bra 	$L__BB0_84;
	cvt.rzi.s32.f32 	%r579, %f102;
	mad.lo.s32 	%r580, %r83, %r579, %r86;
	shl.b32 	%r581, %r580, 2;
	mov.u32 	%r582, SLICE;
	add.s32 	%r583, %r582, %r581;
	ld.shared.f32 	%f382, [%r583];
	add.f32 	%f383, %f382, 0fBF800000;
	st.shared.f32 	[%r583], %f383;
$L__BB0_84:
	shl.b32 	%r196, %r6, 2;
	add.s32 	%r197, %r195, %r196;
	ld.shared.f32 	%f103, [%r197];
	setp.ltu.f32 	%p248, %f103, 0f00000000;
	setp.geu.f32 	%p249, %f103, %f24;
	or.pred  	%p250, %p248, %p249;
	@%p250 bra 	$L__BB0_86;
	cvt.rzi.s32.f32 	%r584, %f103;
	mad.lo.s32 	%r585, %r83, %r584, %r86;
	shl.b32 	%r586, %r585, 2;
	mov.u32 	%r587, SLICE;
	add.s32 	%r588, %r587, %r586;
	ld.shared.f32 	%f384, [%r588];
	add.f32 	%f385, %f384, 0fBF800000;
	st.shared.f32 	[%r588], %f385;
$L__BB0_86:
	add.s32 	%r198, %r197, %r196;
	ld.shared.f32 	%f104, [%r198];
	setp.ltu.f32 	%p251, %f104, 0f00000000;
	setp.geu.f32 	%p252, %f104, %f24;
	or.pred  	%p253, %p251, %p252;
	@%p253 bra 	$L__BB0_88;
	cvt.rzi.s32.f32 	%r589, %f104;
	mad.lo.s32 	%r590, %r83, %r589, %r86;
	shl.b32 	%r591, %r590, 2;
	mov.u32 	%r592, SLICE;
	add.s32 	%r593, %r592, %r591;
	ld.shared.f32 	%f386, [%r593];
	add.f32 	%f387, %f386, 0fBF800000;
	st.shared.f32 	[%r593], %f387;
$L__BB0_88:
	add.s32 	%r594, %r198, %r196;
	ld.shared.f32 	%f105, [%r594];
	setp.ltu.f32 	%p254, %f105, 0f00000000;
	setp.geu.f32 	%p255, %f105, %f24;
	or.pred  	%p256, %p254, %p255;
	@%p256 bra 	$L__BB0_90;
	cvt.rzi.s32.f32 	%r595, %f105;
	mad.lo.s32 	%r596, %r83, %r595, %r86;
	shl.b32 	%r597, %r596, 2;
	mov.u32 	%r598, SLICE;
	add.s32 	%r599, %r598, %r597;
	ld.shared.f32 	%f388, [%r599];
	add.f32 	%f389, %f388, 0fBF800000;
	st.shared.f32 	[%r599], %f389;
$L__BB0_90:
	add.s32 	%r940, %r940, 4;
	add.s32 	%r600, %r940, %r268;
	setp.ne.s32 	%p257, %r600, %r97;
	@%p257 bra 	$L__BB0_82;
$L__BB0_91:
	setp.eq.s32 	%p258, %r91, 0;
	@%p258 bra 	$L__BB0_97;
	add.s32 	%r601, %r84, %r940;
	mad.lo.s32 	%r602, %r601, %r6, %r193;
	shl.b32 	%r603, %r602, 2;
	mov.u32 	%r604, SLICE;
	add.s32 	%r201, %r604, %r603;
	ld.shared.f32 	%f106, [%r201];
	setp.ltu.f32 	%p259, %f106, 0f00000000;
	setp.geu.f32 	%p260, %f106, %f24;
	or.pred  	%p261, %p259, %p260;
	@%p261 bra 	$L__BB0_94;
	cvt.rzi.s32.f32 	%r605, %f106;
	mad.lo.s32 	%r606, %r83, %r605, %r86;
	shl.b32 	%r607, %r606, 2;
	mov.u32 	%r608, SLICE;
	add.s32 	%r609, %r608, %r607;
	ld.shared.f32 	%f390, [%r609];
	add.f32 	%f391, %f390, 0fBF800000;
	st.shared.f32 	[%r609], %f391;
$L__BB0_94:
	shl.b32 	%r610, %r6, 2;
	add.s32 	%r611, %r201, %r610;
	ld.shared.f32 	%f107, [%r611];
	setp.ltu.f32 	%p262, %f107, 0f00000000;
	setp.geu.f32 	%p263, %f107, %f24;
	or.pred  	%p264, %p262, %p263;
	@%p264 bra 	$L__BB0_96;
	cvt.rzi.s32.f32 	%r612, %f107;
	mad.lo.s32 	%r613, %r83, %r612, %r86;
	shl.b32 	%r614, %r613, 2;
	mov.u32 	%r615, SLICE;
	add.s32 	%r616, %r615, %r614;
	ld.shared.f32 	%f392, [%r616];
	add.f32 	%f393, %f392, 0fBF800000;
	st.shared.f32 	[%r616], %f393;
$L__BB0_96:
	add.s32 	%r940, %r940, 2;
$L__BB0_97:
	add.s32 	%r617, %r84, %r940;
	mad.lo.s32 	%r618, %r617, %r6, %r193;
	shl.b32 	%r619, %r618, 2;
	mov.u32 	%r620, SLICE;
	add.s32 	%r621, %r620, %r619;
	ld.shared.f32 	%f108, [%r621];
	setp.ltu.f32 	%p265, %f108, 0f00000000;
	setp.geu.f32 	%p266, %f108, %f24;
	or.pred  	%p267, %p265, %p266;
	@%p267 bra 	$L__BB0_99;
	cvt.rzi.s32.f32 	%r622, %f108;
	mad.lo.s32 	%r623, %r83, %r622, %r86;
	shl.b32 	%r624, %r623, 2;
	mov.u32 	%r625, SLICE;
	add.s32 	%r626, %r625, %r624;
	ld.shared.f32 	%f394, [%r626];
	add.f32 	%f395, %f394, 0fBF800000;
	st.shared.f32 	[%r626], %f395;
$L__BB0_99:
	add.s32 	%r204, %r938, 1;
	setp.ne.s32 	%p268, %r938, %r268;
	mov.u32 	%r938, %r204;
	@%p268 bra 	$L__BB0_80;
$L__BB0_100:
	bar.sync 	0;
	bra.uni 	$L__BB0_223;
$L__BB0_101:
	setp.lt.s32 	%p80, %r264, 0;
	mov.u32 	%r904, %r13;
	@%p80 bra 	$L__BB0_102;
	bra.uni 	$L__BB0_104;
$L__BB0_102:
	mov.u32 	%r903, %r13;
$L__BB0_103:
	shl.b32 	%r414, %r903, 2;
	mov.u32 	%r415, SLICE;
	add.s32 	%r416, %r415, %r414;
	mov.b32 	%r417, -1082130432;
	st.shared.u32 	[%r416], %r417;
	add.s32 	%r903, %r903, %r46;
	setp.lt.s32 	%p115, %r903, %r43;
	@%p115 bra 	$L__BB0_103;
	bra.uni 	$L__BB0_118;
$L__BB0_104:
	setp.lt.s32 	%p81, %r267, 1;
	div.s32 	%r393, %r904, %r6;
	mul.lo.s32 	%r394, %r393, %r6;
	sub.s32 	%r395, %r904, %r394;
	add.s32 	%r103, %r44, %r395;
	add.s32 	%r104, %r45, %r393;
	setp.gt.s32 	%p82, %r103, -1;
	setp.lt.s32 	%p83, %r103, %r265;
	and.pred  	%p84, %p82, %p83;
	setp.gt.s32 	%p85, %r104, -1;
	setp.lt.s32 	%p86, %r104, %r266;
	and.pred  	%p87, %p85, %p86;
	and.pred  	%p89, %p84, %p87;
	not.pred 	%p90, %p89;
	mov.f32 	%f606, 0f00000000;
	or.pred  	%p91, %p81, %p90;
	@%p91 bra 	$L__BB0_106;
	mad.lo.s32 	%r396, %r104, %r265, %r103;
	mul.wide.s32 	%rd21, %r396, 4;
	add.s64 	%rd22, %rd2, %rd21;
	ld.global.f32 	%f606, [%rd22];
$L__BB0_106:
	setp.lt.u32 	%p92, %r264, 7;
	mov.f32 	%f614, 0fBF800000;
	mov.b32 	%r907, 0;
	@%p92 bra 	$L__BB0_109;
	mov.f32 	%f614, 0fBF800000;
	mov.b32 	%r905, 0;
$L__BB0_108:
	.pragma "nounroll";
	mul.wide.u32 	%rd23, %r905, 4;
	add.s64 	%rd25, %rd33, %rd23;
	ld.const.f32 	%f216, [%rd25];
	setp.ge.f32 	%p93, %f606, %f216;
	cvt.rn.f32.u32 	%f217, %r905;
	selp.f32 	%f218, %f217, %f614, %p93;
	add.s32 	%r399, %r905, 1;
	ld.const.f32 	%f219, [%rd25+4];
	setp.ge.f32 	%p94, %f606, %f219;
	cvt.rn.f32.u32 	%f220, %r399;
	selp.f32 	%f221, %f220, %f218, %p94;
	add.s32 	%r400, %r905, 2;
	ld.const.f32 	%f222, [%rd25+8];
	setp.ge.f32 	%p95, %f606, %f222;
	cvt.rn.f32.u32 	%f223, %r400;
	selp.f32 	%f224, %f223, %f221, %p95;
	add.s32 	%r401, %r905, 3;
	ld.const.f32 	%f225, [%rd25+12];
	setp.ge.f32 	%p96, %f606, %f225;
	cvt.rn.f32.u32 	%f226, %r401;
	selp.f32 	%f227, %f226, %f224, %p96;
	add.s32 	%r402, %r905, 4;
	ld.const.f32 	%f228, [%rd25+16];
	setp.ge.f32 	%p97, %f606, %f228;
	cvt.rn.f32.u32 	%f229, %r402;
	selp.f32 	%f230, %f229, %f227, %p97;
	add.s32 	%r403, %r905, 5;
	ld.const.f32 	%f231, [%rd25+20];
	setp.ge.f32 	%p98, %f606, %f231;
	cvt.rn.f32.u32 	%f232, %r403;
	selp.f32 	%f233, %f232, %f230, %p98;
	add.s32 	%r404, %r905, 6;
	ld.const.f32 	%f234, [%rd25+24];
	setp.ge.f32 	%p99, %f606, %f234;
	cvt.rn.f32.u32 	%f235, %r404;
	selp.f32 	%f236, %f235, %f233, %p99;
	add.s32 	%r405, %r905, 7;
	ld.const.f32 	%f237, [%rd25+28];
	setp.ge.f32 	%p100, %f606, %f237;
	cvt.rn.f32.u32 	%f238, %r405;
	selp.f32 	%f614, %f238, %f236, %p100;
	add.s32 	%r905, %r905, 8;
	setp.ne.s32 	%p101, %r905, %r52;
	mov.u32 	%r907, %r52;
	@%p101 bra 	$L__BB0_108;
$L__BB0_109:
	setp.eq.s32 	%p102, %r50, 0;
	@%p102 bra 	$L__BB0_117;
	add.s32 	%r406, %r50, -1;
	setp.lt.u32 	%p103, %r406, 3;
	@%p103 bra 	$L__BB0_112;
	mul.wide.u32 	%rd26, %r907, 4;
	add.s64 	%rd28, %rd33, %rd26;
	ld.const.f32 	%f240, [%rd28];
	setp.ge.f32 	%p104, %f606, %f240;
	cvt.rn.f32.u32 	%f241, %r907;
	selp.f32 	%f242, %f241, %f614, %p104;
	add.s32 	%r407, %r907, 1;
	ld.const.f32 	%f243, [%rd28+4];
	setp.ge.f32 	%p105, %f606, %f243;
	cvt.rn.f32.u32 	%f244, %r407;
	selp.f32 	%f245, %f244, %f242, %p105;
	add.s32 	%r408, %r907, 2;
	ld.const.f32 	%f246, [%rd28+8];
	setp.ge.f32 	%p106, %f606, %f246;
	cvt.rn.f32.u32 	%f247, %r408;
	selp.f32 	%f248, %f247, %f245, %p106;
	add.s32 	%r409, %r907, 3;
	ld.const.f32 	%f249, [%rd28+12];
	setp.ge.f32 	%p107, %f606, %f249;
	cvt.rn.f32.u32 	%f250, %r409;
	selp.f32 	%f614, %f250, %f248, %p107;
	add.s32 	%r907, %r907, 4;
$L__BB0_112:
	setp.eq.s32 	%p108, %r51, 0;
	@%p108 bra 	$L__BB0_117;
	setp.eq.s32 	%p109, %r51, 1;
	@%p109 bra 	$L__BB0_115;
	mul.wide.u32 	%rd29, %r907, 4;
	add.s64 	%rd31, %rd33, %rd29;
	ld.const.f32 	%f252, [%rd31];
	setp.ge.f32 	%p110, %f606, %f252;
	cvt.rn.f32.u32 	%f253, %r907;
	selp.f32 	%f254, %f253, %f614, %p110;
	add.s32 	%r410, %r907, 1;
	ld.const.f32 	%f255, [%rd31+4];
	setp.ge.f32 	%p111, %f606, %f255;
	cvt.rn.f32.u32 	%f256, %r410;
	selp.f32 	%f614, %f256, %f254, %p111;
	add.s32 	%r907, %r907, 2;
$L__BB0_115:
	setp.ne.s32 	%p112, %r53, 0;
	@%p112 bra 	$L__BB0_117;
	mul.wide.u32 	%rd32, %r907, 4;
	add.s64 	%rd34, %rd33, %rd32;
	ld.const.f32 	%f257, [%rd34];
	setp.ge.f32 	%p113, %f606, %f257;
	cvt.rn.f32.u32 	%f258, %r907;
	selp.f32 	%f614, %f258, %f614, %p113;
$L__BB0_117:
	shl.b32 	%r411, %r904, 2;
	mov.u32 	%r412, SLICE;
	add.s32 	%r413, %r412, %r411;
	st.shared.f32 	[%r413], %f614;
	add.s32 	%r904, %r904, %r46;
	setp.lt.s32 	%p114, %r904, %r43;
	@%p114 bra 	$L__BB0_104;
$L__BB0_118:
	setp.lt.s32 	%p116, %r268, %r1;
	bar.sync 	0;
	@%p116 bra 	$L__BB0_140;
	mov.u32 	%r909, %r1;
$L__BB0_120:
	setp.lt.u32 	%p117, %r3, 3;
	add.s32 	%r114, %r48, %r909;
	mov.u32 	%r911, %r1;
	@%p117 bra 	$L__BB0_131;
	mov.u32 	%r911, %r1;
$L__BB0_122:
	.pragma "nounroll";
	add.s32 	%r418, %r47, %r911;
	mad.lo.s32 	%r419, %r418, %r6, %r114;
	shl.b32 	%r420, %r419, 2;
	mov.u32 	%r421, SLICE;
	add.s32 	%r116, %r421, %r420;
	ld.shared.f32 	%f39, [%r116];
	setp.ltu.f32 	%p118, %f39, 0f00000000;
	setp.geu.f32 	%p119, %f39, %f2;
	or.pred  	%p120, %p118, %p119;
	@%p120 bra 	$L__BB0_124;
	cvt.rzi.s32.f32 	%r422, %f39;
	mad.lo.s32 	%r423, %r46, %r422, %r49;
	shl.b32 	%r424, %r423, 2;
	mov.u32 	%r425, SLICE;
	add.s32 	%r426, %r425, %r424;
	ld.shared.f32 	%f259, [%r426];
	add.f32 	%f260, %f259, 0fBF800000;
	st.shared.f32 	[%r426], %f260;
$L__BB0_124:
	shl.b32 	%r117, %r6, 2;
	add.s32 	%r118, %r116, %r117;
	ld.shared.f32 	%f40, [%r118];
	setp.ltu.f32 	%p121, %f40, 0f00000000;
	setp.geu.f32 	%p122, %f40, %f2;
	or.pred  	%p123, %p121, %p122;
	@%p123 bra 	$L__BB0_126;
	cvt.rzi.s32.f32 	%r427, %f40;
	mad.lo.s32 	%r428, %r46, %r427, %r49;
	shl.b32 	%r429, %r428, 2;
	mov.u32 	%r430, SLICE;
	add.s32 	%r431, %r430, %r429;
	ld.shared.f32 	%f261, [%r431];
	add.f32 	%f262, %f261, 0fBF800000;
	st.shared.f32 	[%r431], %f262;
$L__BB0_126:
	add.s32 	%r119, %r118, %r117;
	ld.shared.f32 	%f41, [%r119];
	setp.ltu.f32 	%p124, %f41, 0f00000000;
	setp.geu.f32 	%p125, %f41, %f2;
	or.pred  	%p126, %p124, %p125;
	@%p126 bra 	$L__BB0_128;
	cvt.rzi.s32.f32 	%r432, %f41;
	mad.lo.s32 	%r433, %r46, %r432, %r49;
	shl.b32 	%r434, %r433, 2;
	mov.u32 	%r435, SLICE;
	add.s32 	%r436, %r435, %r434;
	ld.shared.f32 	%f263, [%r436];
	add.f32 	%f264, %f263, 0fBF800000;
	st.shared.f32 	[%r436], %f264;
$L__BB0_128:
	add.s32 	%r437, %r119, %r117;
	ld.shared.f32 	%f42, [%r437];
	setp.ltu.f32 	%p127, %f42, 0f00000000;
	setp.geu.f32 	%p128, %f42, %f2;
	or.pred  	%p129, %p127, %p128;
	@%p129 bra 	$L__BB0_130;
	cvt.rzi.s32.f32 	%r438, %f42;
	mad.lo.s32 	%r439, %r46, %r438, %r49;
	shl.b32 	%r440, %r439, 2;
	mov.u32 	%r441, SLICE;
	add.s32 	%r442, %r441, %r440;
	ld.shared.f32 	%f265, [%r442];
	add.f32 	%f266, %f265, 0fBF800000;
	st.shared.f32 	[%r442], %f266;
$L__BB0_130:
	add.s32 	%r911, %r911, 4;
	add.s32 	%r443, %r911, %r268;
	setp.ne.s32 	%p130, %r443, %r54;
	@%p130 bra 	$L__BB0_122;
$L__BB0_131:
	and.b32  	%r444, %r3, 2;
	setp.eq.s32 	%p131, %r444, 0;
	@%p131 bra 	$L__BB0_137;
	add.s32 	%r445, %r47, %r911;
	mad.lo.s32 	%r446, %r445, %r6, %r114;
	shl.b32 	%r447, %r446, 2;
	mov.u32 	%r448, SLICE;
	add.s32 	%r122, %r448, %r447;
	ld.shared.f32 	%f43, [%r122];
	setp.ltu.f32 	%p132, %f43, 0f00000000;
	setp.geu.f32 	%p133, %f43, %f2;
	or.pred  	%p134, %p132, %p133;
	@%p134 bra 	$L__BB0_134;
	cvt.rzi.s32.f32 	%r449, %f43;
	mad.lo.s32 	%r450, %r46, %r449, %r49;
	shl.b32 	%r451, %r450, 2;
	mov.u32 	%r452, SLICE;
	add.s32 	%r453, %r452, %r451;
	ld.shared.f32 	%f267, [%r453];
	add.f32 	%f268, %f267, 0fBF800000;
	st.shared.f32 	[%r453], %f268;
$L__BB0_134:
	shl.b32 	%r454, %r6, 2;
	add.s32 	%r455, %r122, %r454;
	ld.shared.f32 	%f44, [%r455];
	setp.ltu.f32 	%p135, %f44, 0f00000000;
	setp.geu.f32 	%p136, %f44, %f2;
	or.pred  	%p137, %p135, %p136;
	@%p137 bra 	$L__BB0_136;
	cvt.rzi.s32.f32 	%r456, %f44;
	mad.lo.s32 	%r457, %r46, %r456, %r49;
	shl.b32 	%r458, %r457, 2;
	mov.u32 	%r459, SLICE;
	add.s32 	%r460, %r459, %r458;
	ld.shared.f32 	%f269, [%r460];
	add.f32 	%f270, %f269, 0fBF800000;
	st.shared.f32 	[%r460], %f270;
$L__BB0_136:
	add.s32 	%r911, %r911, 2;
$L__BB0_137:
	add.s32 	%r461, %r47, %r911;
	mad.lo.s32 	%r462, %r461, %r6, %r114;
	shl.b32 	%r463, %r462, 2;
	mov.u32 	%r464, SLICE;
	add.s32 	%r465, %r464, %r463;
	ld.shared.f32 	%f45, [%r465];
	setp.ltu.f32 	%p138, %f45, 0f00000000;
	setp.geu.f32 	%p139, %f45, %f2;
	or.pred  	%p140, %p138, %p139;
	@%p140 bra 	$L__BB0_139;
	cvt.rzi.s32.f32 	%r466, %f45;
	mad.lo.s32 	%r467, %r46, %r466, %r49;
	shl.b32 	%r468, %r467, 2;
	mov.u32 	%r469, SLICE;
	add.s32 	%r470, %r469, %r468;
	ld.shared.f32 	%f271, [%r470];
	add.f32 	%f272, %f271, 0fBF800000;
	st.shared.f32 	[%r470], %f272;
$L__BB0_139:
	add.s32 	%r125, %r909, 1;
	setp.ne.s32 	%p141, %r909, %r268;
	mov.u32 	%r909, %r125;
	@%p141 bra 	$L__BB0_120;
$L__BB0_140:
	bar.sync 	0;
	@%p79 bra 	$L__BB0_159;
	setp.lt.s32 	%p143, %r264, 0;
	@%p143 bra 	$L__BB0_157;
	mul.lo.s32 	%r126, %r902, %r266;
	mov.u32 	%r914, %r13;
$L__BB0_143:
	div.s32 	%r471, %r914, %r6;
	mul.lo.s32 	%r472, %r471, %r6;
	sub.s32 	%r473, %r914, %r472;
	add.s32 	%r130, %r44, %r473;
	add.s32 	%r131, %r45, %r471;
	setp.gt.s32 	%p144, %r130, -1;
	setp.lt.s32 	%p145, %r130, %r265;
	and.pred  	%p146, %p144, %p145;
	setp.gt.s32 	%p147, %r131, -1;
	setp.lt.s32 	%p148, %r131, %r266;
	and.pred  	%p149, %p147, %p148;
	and.pred  	%p151, %p146, %p149;
	mov.f32 	%f615, 0f00000000;
	not.pred 	%p152, %p151;
	@%p152 bra 	$L__BB0_145;
	add.s32 	%r474, %r131, %r126;
	mad.lo.s32 	%r475, %r474, %r265, %r130;
	mul.wide.s32 	%rd35, %r475, 4;
	add.s64 	%rd36, %rd2, %rd35;
	ld.global.f32 	%f615, [%rd36];
$L__BB0_145:
	setp.lt.u32 	%p153, %r264, 7;
	mov.f32 	%f623, 0fBF800000;
	mov.b32 	%r917, 0;
	@%p153 bra 	$L__BB0_148;
	mov.f32 	%f623, 0fBF800000;
	mov.b32 	%r915, 0;
$L__BB0_147:
	.pragma "nounroll";
	mul.wide.u32 	%rd37, %r915, 4;
	add.s64 	%rd39, %rd33, %rd37;
	ld.const.f32 	%f277, [%rd39];
	setp.ge.f32 	%p154, %f615, %f277;
	cvt.rn.f32.u32 	%f278, %r915;
	selp.f32 	%f279, %f278, %f623, %p154;
	add.s32 	%r478, %r915, 1;
	ld.const.f32 	%f280, [%rd39+4];
	setp.ge.f32 	%p155, %f615, %f280;
	cvt.rn.f32.u32 	%f281, %r478;
	selp.f32 	%f282, %f281, %f279, %p155;
	add.s32 	%r479, %r915, 2;
	ld.const.f32 	%f283, [%rd39+8];
	setp.ge.f32 	%p156, %f615, %f283;
	cvt.rn.f32.u32 	%f284, %r479;
	selp.f32 	%f285, %f284, %f282, %p156;
	add.s32 	%r480, %r915, 3;
	ld.const.f32 	%f286, [%rd39+12];
	setp.ge.f32 	%p157, %f615, %f286;
	cvt.rn.f32.u32 	%f287, %r480;
	selp.f32 	%f288, %f287, %f285, %p157;
	add.s32 	%r481, %r915, 4;
	ld.const.f32 	%f289, [%rd39+16];
	setp.ge.f32 	%p158, %f615, %f289;
	cvt.rn.f32.u32 	%f290, %r481;
	selp.f32 	%f291, %f290, %f288, %p158;
	add.s32 	%r482, %r915, 5;
	ld.const.f32 	%f292, [%rd39+20];
	setp.ge.f32 	%p159, %f615, %f292;
	cvt.rn.f32.u32 	%f293, %r482;
	selp.f32 	%f294, %f293, %f291, %p159;
	add.s32 	%r483, %r915, 6;
	ld.const.f32 	%f295, [%rd39+24];
	setp.ge.f32 	%p160, %f615, %f295;
	cvt.rn.f32.u32 	%f296, %r483;
	selp.f32 	%f297, %f296, %f294, %p160;
	add.s32 	%r484, %r915, 7;
	ld.const.f32 	%f298, [%rd39+28];
	setp.ge.f32 	%p161, %f615, %f298;
	cvt.rn.f32.u32 	%f299, %r484;
	selp.f32 	%f623, %f299, %f297, %p161;
	add.s32 	%r915, %r915, 8;
	setp.ne.s32 	%p162, %r915, %r52;
	mov.u32 	%r917, %r52;
	@%p162 bra 	$L__BB0_147;
$L__BB0_148:
	setp.eq.s32 	%p163, %r50, 0;
	@%p163 bra 	$L__BB0_156;
	add.s32 	%r485, %r50, -1;
	setp.lt.u32 	%p164, %r485, 3;
	@%p164 bra 	$L__BB0_151;
	mul.wide.u32 	%rd40, %r917, 4;
	add.s64 	%rd42, %rd33, %rd40;
	ld.const.f32 	%f301, [%rd42];
	setp.ge.f32 	%p165, %f615, %f301;
	cvt.rn.f32.u32 	%f302, %r917;
	selp.f32 	%f303, %f302, %f623, %p165;
	add.s32 	%r486, %r917, 1;
	ld.const.f32 	%f304, [%rd42+4];
	setp.ge.f32 	%p166, %f615, %f304;
	cvt.rn.f32.u32 	%f305, %r486;
	selp.f32 	%f306, %f305, %f303, %p166;
	add.s32 	%r487, %r917, 2;
	ld.const.f32 	%f307, [%rd42+8];
	setp.ge.f32 	%p167, %f615, %f307;
	cvt.rn.f32.u32 	%f308, %r487;
	selp.f32 	%f309, %f308, %f306, %p167;
	add.s32 	%r488, %r917, 3;
	ld.const.f32 	%f310, [%rd42+12];
	setp.ge.f32 	%p168, %f615, %f310;
	cvt.rn.f32.u32 	%f311, %r488;
	selp.f32 	%f623, %f311, %f309, %p168;
	add.s32 	%r917, %r917, 4;
$L__BB0_151:
	setp.eq.s32 	%p169, %r51, 0;
	@%p169 bra 	$L__BB0_156;
	setp.eq.s32 	%p170, %r51, 1;
	@%p170 bra 	$L__BB0_154;
	mul.wide.u32 	%rd43, %r917, 4;
	add.s64 	%rd45, %rd33, %rd43;
	ld.const.f32 	%f313, [%rd45];
	setp.ge.f32 	%p171, %f615, %f313;
	cvt.rn.f32.u32 	%f314, %r917;
	selp.f32 	%f315, %f314, %f623, %p171;
	add.s32 	%r489, %r917, 1;
	ld.const.f32 	%f316, [%rd45+4];
	setp.ge.f32 	%p172, %f615, %f316;
	cvt.rn.f32.u32 	%f317, %r489;
	selp.f32 	%f623, %f317, %f315, %p172;
	add.s32 	%r917, %r917, 2;
$L__BB0_154:
	setp.ne.s32 	%p173, %r53, 0;
	@%p173 bra 	$L__BB0_156;
	mul.wide.u32 	%rd46, %r917, 4;
	add.s64 	%rd48, %rd33, %rd46;
	ld.const.f32 	%f318, [%rd48];
	setp.ge.f32 	%p174, %f615, %f318;
	cvt.rn.f32.u32 	%f319, %r917;
	selp.f32 	%f623, %f319, %f623, %p174;
$L__BB0_156:
	shl.b32 	%r490, %r914, 2;
	mov.u32 	%r491, SLICE;
	add.s32 	%r492, %r491, %r490;
	st.shared.f32 	[%r492], %f623;
	add.s32 	%r914, %r914, %r46;
	setp.lt.s32 	%p175, %r914, %r43;
	@%p175 bra 	$L__BB0_143;
	bra.uni 	$L__BB0_159;
$L__BB0_157:
	mov.u32 	%r913, %r13;
$L__BB0_158:
	shl.b32 	%r493, %r913, 2;
	mov.u32 	%r494, SLICE;
	add.s32 	%r495, %r494, %r493;
	mov.b32 	%r496, -1082130432;
	st.shared.u32 	[%r495], %r496;
	add.s32 	%r913, %r913, %r46;
	setp.lt.s32 	%p176, %r913, %r43;
	@%p176 bra 	$L__BB0_158;
$L__BB0_159:
	bar.sync 	0;
	@%p116 bra 	$L__BB0_181;
	mov.u32 	%r919, %r1;
$L__BB0_161:
	setp.lt.u32 	%p178, %r3, 3;
	add.s32 	%r141, %r48, %r919;
	mov.u32 	%r921, %r1;
	@%p178 bra 	$L__BB0_172;
	mov.u32 	%r921, %r1;
$L__BB0_163:
	.pragma "nounroll";
	add.s32 	%r497, %r47, %r921;
	mad.lo.s32 	%r498, %r497, %r6, %r141;
	shl.b32 	%r499, %r498, 2;
	mov.u32 	%r500, SLICE;
	add.s32 	%r143, %r500, %r499;
	ld.shared.f32 	%f60, [%r143];
	setp.ltu.f32 	%p179, %f60, 0f00000000;
	setp.geu.f32 	%p180, %f60, %f2;
	or.pred  	%p181, %p179, %p180;
	@%p181 bra 	$L__BB0_165;
	cvt.rzi.s32.f32 	%r501, %f60;
	mad.lo.s32 	%r502, %r46, %r501, %r49;
	shl.b32 	%r503, %r502, 2;
	mov.u32 	%r504, SLICE;
	add.s32 	%r505, %r504, %r503;
	ld.shared.f32 	%f320, [%r505];
	add.f32 	%f321, %f320, 0f3F800000;
	st.shared.f32 	[%r505], %f321;
$L__BB0_165:
	shl.b32 	%r144, %r6, 2;
	add.s32 	%r145, %r143, %r144;
	ld.shared.f32 	%f61, [%r145];
	setp.ltu.f32 	%p182, %f61, 0f00000000;
	setp.geu.f32 	%p183, %f61, %f2;
	or.pred  	%p184, %p182, %p183;
	@%p184 bra 	$L__BB0_167;
	cvt.rzi.s32.f32 	%r506, %f61;
	mad.lo.s32 	%r507, %r46, %r506, %r49;
	shl.b32 	%r508, %r507, 2;
	mov.u32 	%r509, SLICE;
	add.s32 	%r510, %r509, %r508;
	ld.shared.f32 	%f322, [%r510];
	add.f32 	%f323, %f322, 0f3F800000;
	st.shared.f32 	[%r510], %f323;
$L__BB0_167:
	add.s32 	%r146, %r145, %r144;
	ld.shared.f32 	%f62, [%r146];
	setp.ltu.f32 	%p185, %f62, 0f00000000;
	setp.geu.f32 	%p186, %f62, %f2;
	or.pred  	%p187, %p185, %p186;
	@%p187 bra 	$L__BB0_169;
	cvt.rzi.s32.f32 	%r511, %f62;
	mad.lo.s32 	%r512, %r46, %r511, %r49;
	shl.b32 	%r513, %r512, 2;
	mov.u32 	%r514, SLICE;
	add.s32 	%r515, %r514, %r513;
	ld.shared.f32 	%f324, [%r515];
	add.f32 	%f325, %f324, 0f3F800000;
	st.shared.f32 	[%r515], %f325;
$L__BB0_169:
	add.s32 	%r516, %r146, %r144;
	ld.shared.f32 	%f63, [%r516];
	setp.ltu.f32 	%p188, %f63, 0f00000000;
	setp.geu.f32 	%p189, %f63, %f2;
	or.pred  	%p190, %p188, %p189;
	@%p190 bra 	$L__BB0_171;
	cvt.rzi.s32.f32 	%r517, %f63;
	mad.lo.s32 	%r518, %r46, %r517, %r49;
	shl.b32 	%r519, %r518, 2;
	mov.u32 	%r520, SLICE;
	add.s32 	%r521, %r520, %r519;
	ld.shared.f32 	%f326, [%r521];
	add.f32 	%f327, %f326, 0f3F800000;
	st.shared.f32 	[%r521], %f327;
$L__BB0_171:
	add.s32 	%r921, %r921, 4;
	add.s32 	%r522, %r921, %r268;
	setp.ne.s32 	%p191, %r522, %r54;
	@%p191 bra 	$L__BB0_163;
$L__BB0_172:
	and.b32  	%r523, %r3, 2;
	setp.eq.s32 	%p192, %r523, 0;
	@%p192 bra 	$L__BB0_178;
	add.s32 	%r524, %r47, %r921;
	mad.lo.s32 	%r525, %r524, %r6, %r141;
	shl.b32 	%r526, %r525, 2;
	mov.u32 	%r527, SLICE;
	add.s32 	%r149, %r527, %r526;
	ld.shared.f32 	%f64, [%r149];
	setp.ltu.f32 	%p193, %f64, 0f00000000;
	setp.geu.f32 	%p194, %f64, %f2;
	or.pred  	%p195, %p193, %p194;
	@%p195 bra 	$L__BB0_175;
	cvt.rzi.s32.f32 	%r528, %f64;
	mad.lo.s32 	%r529, %r46, %r528, %r49;
	shl.b32 	%r530, %r529, 2;
	mov.u32 	%r531, SLICE;
	add.s32 	%r532, %r531, %r530;
	ld.shared.f32 	%f328, [%r532];
	add.f32 	%f329, %f328, 0f3F800000;
	st.shared.f32 	[%r532], %f329;
$L__BB0_175:
	shl.b32 	%r533, %r6, 2;
	add.s32 	%r534, %r149, %r533;
	ld.shared.f32 	%f65, [%r534];
	setp.ltu.f32 	%p196, %f65, 0f00000000;
	setp.geu.f32 	%p197, %f65, %f2;
	or.pred  	%p198, %p196, %p197;
	@%p198 bra 	$L__BB0_177;
	cvt.rzi.s32.f32 	%r535, %f65;
	mad.lo.s32 	%r536, %r46, %r535, %r49;
	shl.b32 	%r537, %r536, 2;
	mov.u32 	%r538, SLICE;
	add.s32 	%r539, %r538, %r537;
	ld.shared.f32 	%f330, [%r539];
	add.f32 	%f331, %f330, 0f3F800000;
	st.shared.f32 	[%r539], %f331;
$L__BB0_177:
	add.s32 	%r921, %r921, 2;
$L__BB0_178:
	add.s32 	%r540, %r47, %r921;
	mad.lo.s32 	%r541, %r540, %r6, %r141;
	shl.b32 	%r542, %r541, 2;
	mov.u32 	%r543, SLICE;
	add.s32 	%r544, %r543, %r542;
	ld.shared.f32 	%f66, [%r544];
	setp.ltu.f32 	%p199, %f66, 0f00000000;
	setp.geu.f32 	%p200, %f66, %f2;
	or.pred  	%p201, %p199, %p200;
	@%p201 bra 	$L__BB0_180;
	cvt.rzi.s32.f32 	%r545, %f66;
	mad.lo.s32 	%r546, %r46, %r545, %r49;
	shl.b32 	%r547, %r546, 2;
	mov.u32 	%r548, SLICE;
	add.s32 	%r549, %r548, %r547;
	ld.shared.f32 	%f332, [%r549];
	add.f32 	%f333, %f332, 0f3F800000;
	st.shared.f32 	[%r549], %f333;
$L__BB0_180:
	add.s32 	%r152, %r919, 1;
	setp.ne.s32 	%p202, %r919, %r268;
	mov.u32 	%r919, %r152;
	@%p202 bra 	$L__BB0_161;
$L__BB0_181:
	bar.sync 	0;
$L__BB0_182:
	add.s32 	%r902, %r902, 1;
	setp.eq.s32 	%p203, %r902, %r268;
	@%p203 bra 	$L__BB0_59;
	bra.uni 	$L__BB0_20;
$L__BB0_183:
	setp.ge.s32 	%p269, %r13, %r80;
	not.b32 	%r627, %r268;
	add.s32 	%r155, %r923, %r627;
	@%p269 bra 	$L__BB0_200;
	mul.lo.s32 	%r156, %r155, %r266;
	mov.u32 	%r924, %r13;
$L__BB0_185:
	not.b32 	%r628, %r268;
	add.s32 	%r629, %r923, %r628;
	setp.ge.u32 	%p270, %r629, %r267;
	div.s32 	%r630, %r924, %r6;
	mul.lo.s32 	%r631, %r630, %r6;
	sub.s32 	%r632, %r924, %r631;
	add.s32 	%r158, %r81, %r632;
	add.s32 	%r159, %r82, %r630;
	setp.gt.s32 	%p271, %r158, -1;
	setp.lt.s32 	%p272, %r158, %r265;
	and.pred  	%p273, %p271, %p272;
	setp.gt.s32 	%p274, %r159, -1;
	setp.lt.s32 	%p275, %r159, %r266;
	and.pred  	%p276, %p274, %p275;
	and.pred  	%p278, %p273, %p276;
	not.pred 	%p279, %p278;
	mov.f32 	%f624, 0f00000000;
	or.pred  	%p280, %p270, %p279;
	@%p280 bra 	$L__BB0_187;
	add.s32 	%r633, %r159, %r156;
	mad.lo.s32 	%r634, %r633, %r265, %r158;
	mul.wide.s32 	%rd62, %r634, 4;
	add.s64 	%rd63, %rd2, %rd62;
	ld.global.f32 	%f624, [%rd63];
$L__BB0_187:
	setp.lt.s32 	%p281, %r264, 0;
	mov.f32 	%f632, 0fBF800000;
	@%p281 bra 	$L__BB0_199;
	setp.lt.u32 	%p282, %r264, 7;
	mov.f32 	%f632, 0fBF800000;
	mov.b32 	%r927, 0;
	@%p282 bra 	$L__BB0_191;
	mov.f32 	%f632, 0fBF800000;
	mov.b32 	%r925, 0;
$L__BB0_190:
	.pragma "nounroll";
	mul.wide.u32 	%rd64, %r925, 4;
	add.s64 	%rd66, %rd74, %rd64;
	ld.const.f32 	%f401, [%rd66];
	setp.ge.f32 	%p283, %f624, %f401;
	cvt.rn.f32.u32 	%f402, %r925;
	selp.f32 	%f403, %f402, %f632, %p283;
	add.s32 	%r637, %r925, 1;
	ld.const.f32 	%f404, [%rd66+4];
	setp.ge.f32 	%p284, %f624, %f404;
	cvt.rn.f32.u32 	%f405, %r637;
	selp.f32 	%f406, %f405, %f403, %p284;
	add.s32 	%r638, %r925, 2;
	ld.const.f32 	%f407, [%rd66+8];
	setp.ge.f32 	%p285, %f624, %f407;
	cvt.rn.f32.u32 	%f408, %r638;
	selp.f32 	%f409, %f408, %f406, %p285;
	add.s32 	%r639, %r925, 3;
	ld.const.f32 	%f410, [%rd66+12];
	setp.ge.f32 	%p286, %f624, %f410;
	cvt.rn.f32.u32 	%f411, %r639;
	selp.f32 	%f412, %f411, %f409, %p286;
	add.s32 	%r640, %r925, 4;
	ld.const.f32 	%f413, [%rd66+16];
	setp.ge.f32 	%p287, %f624, %f413;
	cvt.rn.f32.u32 	%f414, %r640;
	selp.f32 	%f415, %f414, %f412, %p287;
	add.s32 	%r641, %r925, 5;
	ld.const.f32 	%f416, [%rd66+20];
	setp.ge.f32 	%p288, %f624, %f416;
	cvt.rn.f32.u32 	%f417, %r641;
	selp.f32 	%f418, %f417, %f415, %p288;
	add.s32 	%r642, %r925, 6;
	ld.const.f32 	%f419, [%rd66+24];
	setp.ge.f32 	%p289, %f624, %f419;
	cvt.rn.f32.u32 	%f420, %r642;
	selp.f32 	%f421, %f420, %f418, %p289;
	add.s32 	%r643, %r925, 7;
	ld.const.f32 	%f422, [%rd66+28];
	setp.ge.f32 	%p290, %f624, %f422;
	cvt.rn.f32.u32 	%f423, %r643;
	selp.f32 	%f632, %f423, %f421, %p290;
	add.s32 	%r925, %r925, 8;
	setp.ne.s32 	%p291, %r925, %r95;
	mov.u32 	%r927, %r95;
	@%p291 bra 	$L__BB0_190;
$L__BB0_191:
	setp.eq.s32 	%p292, %r87, 0;
	@%p292 bra 	$L__BB0_199;
	setp.lt.u32 	%p293, %r88, 3;
	@%p293 bra 	$L__BB0_194;
	mul.wide.u32 	%rd67, %r927, 4;
	add.s64 	%rd69, %rd74, %rd67;
	ld.const.f32 	%f425, [%rd69];
	setp.ge.f32 	%p294, %f624, %f425;
	cvt.rn.f32.u32 	%f426, %r927;
	selp.f32 	%f427, %f426, %f632, %p294;
	add.s32 	%r644, %r927, 1;
	ld.const.f32 	%f428, [%rd69+4];
	setp.ge.f32 	%p295, %f624, %f428;
	cvt.rn.f32.u32 	%f429, %r644;
	selp.f32 	%f430, %f429, %f427, %p295;
	add.s32 	%r645, %r927, 2;
	ld.const.f32 	%f431, [%rd69+8];
	setp.ge.f32 	%p296, %f624, %f431;
	cvt.rn.f32.u32 	%f432, %r645;
	selp.f32 	%f433, %f432, %f430, %p296;
	add.s32 	%r646, %r927, 3;
	ld.const.f32 	%f434, [%rd69+12];
	setp.ge.f32 	%p297, %f624, %f434;
	cvt.rn.f32.u32 	%f435, %r646;
	selp.f32 	%f632, %f435, %f433, %p297;
	add.s32 	%r927, %r927, 4;
$L__BB0_194:
	setp.eq.s32 	%p298, %r89, 0;
	@%p298 bra 	$L__BB0_199;
	setp.eq.s32 	%p299, %r90, 0;
	@%p299 bra 	$L__BB0_197;
	mul.wide.u32 	%rd70, %r927, 4;
	add.s64 	%rd72, %rd74, %rd70;
	ld.const.f32 	%f437, [%rd72];
	setp.ge.f32 	%p300, %f624, %f437;
	cvt.rn.f32.u32 	%f438, %r927;
	selp.f32 	%f439, %f438, %f632, %p300;
	add.s32 	%r647, %r927, 1;
	ld.const.f32 	%f440, [%rd72+4];
	setp.ge.f32 	%p301, %f624, %f440;
	cvt.rn.f32.u32 	%f441, %r647;
	selp.f32 	%f632, %f441, %f439, %p301;
	add.s32 	%r927, %r927, 2;
$L__BB0_197:
	setp.ne.s32 	%p302, %r96, 0;
	@%p302 bra 	$L__BB0_199;
	mul.wide.u32 	%rd73, %r927, 4;
	add.s64 	%rd75, %rd74, %rd73;
	ld.const.f32 	%f442, [%rd75];
	setp.ge.f32 	%p303, %f624, %f442;
	cvt.rn.f32.u32 	%f443, %r927;
	selp.f32 	%f632, %f443, %f632, %p303;
$L__BB0_199:
	shl.b32 	%r648, %r924, 2;
	mov.u32 	%r649, SLICE;
	add.s32 	%r650, %r649, %r648;
	st.shared.f32 	[%r650], %f632;
	add.s32 	%r924, %r924, %r83;
	setp.lt.s32 	%p304, %r924, %r80;
	@%p304 bra 	$L__BB0_185;
$L__BB0_200:
	setp.lt.s32 	%p305, %r268, 0;
	bar.sync 	0;
	@%p305 bra 	$L__BB0_222;
	mov.u32 	%r929, %r1;
$L__BB0_202:
	setp.lt.u32 	%p306, %r3, 3;
	add.s32 	%r169, %r85, %r929;
	mov.u32 	%r931, %r1;
	@%p306 bra 	$L__BB0_213;
	mov.u32 	%r931, %r1;
$L__BB0_204:
	.pragma "nounroll";
	add.s32 	%r651, %r84, %r931;
	mad.lo.s32 	%r652, %r651, %r6, %r169;
	shl.b32 	%r653, %r652, 2;
	mov.u32 	%r654, SLICE;
	add.s32 	%r171, %r654, %r653;
	ld.shared.f32 	%f81, [%r171];
	setp.ltu.f32 	%p307, %f81, 0f00000000;
	setp.geu.f32 	%p308, %f81, %f24;
	or.pred  	%p309, %p307, %p308;
	@%p309 bra 	$L__BB0_206;
	cvt.rzi.s32.f32 	%r655, %f81;
	mad.lo.s32 	%r656, %r83, %r655, %r86;
	shl.b32 	%r657, %r656, 2;
	mov.u32 	%r658, SLICE;
	add.s32 	%r659, %r658, %r657;
	ld.shared.f32 	%f444, [%r659];
	add.f32 	%f445, %f444, 0fBF800000;
	st.shared.f32 	[%r659], %f445;
$L__BB0_206:
	shl.b32 	%r172, %r6, 2;
	add.s32 	%r173, %r171, %r172;
	ld.shared.f32 	%f82, [%r173];
	setp.ltu.f32 	%p310, %f82, 0f00000000;
	setp.geu.f32 	%p311, %f82, %f24;
	or.pred  	%p312, %p310, %p311;
	@%p312 bra 	$L__BB0_208;
	cvt.rzi.s32.f32 	%r660, %f82;
	mad.lo.s32 	%r661, %r83, %r660, %r86;
	shl.b32 	%r662, %r661, 2;
	mov.u32 	%r663, SLICE;
	add.s32 	%r664, %r663, %r662;
	ld.shared.f32 	%f446, [%r664];
	add.f32 	%f447, %f446, 0fBF800000;
	st.shared.f32 	[%r664], %f447;
$L__BB0_208:
	add.s32 	%r174, %r173, %r172;
	ld.shared.f32 	%f83, [%r174];
	setp.ltu.f32 	%p313, %f83, 0f00000000;
	setp.geu.f32 	%p314, %f83, %f24;
	or.pred  	%p315, %p313, %p314;
	@%p315 bra 	$L__BB0_210;
	cvt.rzi.s32.f32 	%r665, %f83;
	mad.lo.s32 	%r666, %r83, %r665, %r86;
	shl.b32 	%r667, %r666, 2;
	mov.u32 	%r668, SLICE;
	add.s32 	%r669, %r668, %r667;
	ld.shared.f32 	%f448, [%r669];
	add.f32 	%f449, %f448, 0fBF800000;
	st.shared.f32 	[%r669], %f449;
$L__BB0_210:
	add.s32 	%r670, %r174, %r172;
	ld.shared.f32 	%f84, [%r670];
	setp.ltu.f32 	%p316, %f84, 0f00000000;
	setp.geu.f32 	%p317, %f84, %f24;
	or.pred  	%p318, %p316, %p317;
	@%p318 bra 	$L__BB0_212;
	cvt.rzi.s32.f32 	%r671, %f84;
	mad.lo.s32 	%r672, %r83, %r671, %r86;
	shl.b32 	%r673, %r672, 2;
	mov.u32 	%r674, SLICE;
	add.s32 	%r675, %r674, %r673;
	ld.shared.f32 	%f450, [%r675];
	add.f32 	%f451, %f450, 0fBF800000;
	st.shared.f32 	[%r675], %f451;
$L__BB0_212:
	add.s32 	%r931, %r931, 4;
	add.s32 	%r676, %r931, %r268;
	setp.ne.s32 	%p319, %r676, %r97;
	@%p319 bra 	$L__BB0_204;
$L__BB0_213:
	setp.eq.s32 	%p320, %r91, 0;
	@%p320 bra 	$L__BB0_219;
	add.s32 	%r677, %r84, %r931;
	mad.lo.s32 	%r678, %r677, %r6, %r169;
	shl.b32 	%r679, %r678, 2;
	mov.u32 	%r680, SLICE;
	add.s32 	%r177, %r680, %r679;
	ld.shared.f32 	%f85, [%r177];
	setp.ltu.f32 	%p321, %f85, 0f00000000;
	setp.geu.f32 	%p322, %f85, %f24;
	or.pred  	%p323, %p321, %p322;
	@%p323 bra 	$L__BB0_216;
	cvt.rzi.s32.f32 	%r681, %f85;
	mad.lo.s32 	%r682, %r83, %r681, %r86;
	shl.b32 	%r683, %r682, 2;
	mov.u32 	%r684, SLICE;
	add.s32 	%r685, %r684, %r683;
	ld.shared.f32 	%f452, [%r685];
	add.f32 	%f453, %f452, 0fBF800000;
	st.shared.f32 	[%r685], %f453;
$L__BB0_216:
	shl.b32 	%r686, %r6, 2;
	add.s32 	%r687, %r177, %r686;
	ld.shared.f32 	%f86, [%r687];
	setp.ltu.f32 	%p324, %f86, 0f00000000;
	setp.geu.f32 	%p325, %f86, %f24;
	or.pred  	%p326, %p324, %p325;
	@%p326 bra 	$L__BB0_218;
	cvt.rzi.s32.f32 	%r688, %f86;
	mad.lo.s32 	%r689, %r83, %r688, %r86;
	shl.b32 	%r690, %r689, 2;
	mov.u32 	%r691, SLICE;
	add.s32 	%r692, %r691, %r690;
	ld.shared.f32 	%f454, [%r692];
	add.f32 	%f455, %f454, 0fBF800000;
	st.shared.f32 	[%r692], %f455;
$L__BB0_218:
	add.s32 	%r931, %r931, 2;
$L__BB0_219:
	add.s32 	%r693, %r84, %r931;
	mad.lo.s32 	%r694, %r693, %r6, %r169;
	shl.b32 	%r695, %r694, 2;
	mov.u32 	%r696, SLICE;
	add.s32 	%r697, %r696, %r695;
	ld.shared.f32 	%f87, [%r697];
	setp.ltu.f32 	%p327, %f87, 0f00000000;
	setp.geu.f32 	%p328, %f87, %f24;
	or.pred  	%p329, %p327, %p328;
	@%p329 bra 	$L__BB0_221;
	cvt.rzi.s32.f32 	%r698, %f87;
	mad.lo.s32 	%r699, %r83, %r698, %r86;
	shl.b32 	%r700, %r699, 2;
	mov.u32 	%r701, SLICE;
	add.s32 	%r702, %r701, %r700;
	ld.shared.f32 	%f456, [%r702];
	add.f32 	%f457, %f456, 0fBF800000;
	st.shared.f32 	[%r702], %f457;
$L__BB0_221:
	add.s32 	%r180, %r929, 1;
	setp.ne.s32 	%p330, %r929, %r268;
	mov.u32 	%r929, %r180;
	@%p330 bra 	$L__BB0_202;
$L__BB0_222:
	bar.sync 	0;
$L__BB0_223:
	add.s32 	%r205, %r923, %r268;
	setp.lt.s32 	%p331, %r205, %r267;
	@%p331 bra 	$L__BB0_263;
	setp.ge.s32 	%p332, %r13, %r80;
	mov.u32 	%r951, %r13;
	@%p332 bra 	$L__BB0_240;
$L__BB0_225:
	div.s32 	%r703, %r951, %r6;
	mul.lo.s32 	%r704, %r703, %r6;
	sub.s32 	%r705, %r951, %r704;
	add.s32 	%r232, %r81, %r705;
	add.s32 	%r233, %r82, %r703;
	setp.gt.s32 	%p333, %r232, -1;
	setp.lt.s32 	%p334, %r232, %r265;
	and.pred  	%p335, %p333, %p334;
	setp.gt.s32 	%p336, %r233, -1;
	setp.lt.s32 	%p337, %r233, %r266;
	and.pred  	%p338, %p336, %p337;
	and.pred  	%p340, %p335, %p338;
	mov.f32 	%f651, 0f00000000;
	not.pred 	%p341, %p340;
	@%p341 bra 	$L__BB0_227;
	mad.lo.s32 	%r706, %r233, %r265, %r232;
	mul.wide.s32 	%rd76, %r706, 4;
	add.s64 	%rd77, %rd2, %rd76;
	ld.global.f32 	%f651, [%rd77];
$L__BB0_227:
	setp.lt.s32 	%p342, %r264, 0;
	mov.f32 	%f659, 0fBF800000;
	@%p342 bra 	$L__BB0_239;
	setp.lt.u32 	%p343, %r264, 7;
	mov.f32 	%f659, 0fBF800000;
	mov.b32 	%r954, 0;
	@%p343 bra 	$L__BB0_231;
	mov.f32 	%f659, 0fBF800000;
	mov.b32 	%r952, 0;
$L__BB0_230:
	.pragma "nounroll";
	mul.wide.u32 	%rd78, %r952, 4;
	mov.u64 	%rd79, bins_limits;
	add.s64 	%rd80, %rd79, %rd78;
	ld.const.f32 	%f463, [%rd80];
	setp.ge.f32 	%p344, %f651, %f463;
	cvt.rn.f32.u32 	%f464, %r952;
	selp.f32 	%f465, %f464, %f659, %p344;
	add.s32 	%r709, %r952, 1;
	ld.const.f32 	%f466, [%rd80+4];
	setp.ge.f32 	%p345, %f651, %f466;
	cvt.rn.f32.u32 	%f467, %r709;
	selp.f32 	%f468, %f467, %f465, %p345;
	add.s32 	%r710, %r952, 2;
	ld.const.f32 	%f469, [%rd80+8];
	setp.ge.f32 	%p346, %f651, %f469;
	cvt.rn.f32.u32 	%f470, %r710;
	selp.f32 	%f471, %f470, %f468, %p346;
	add.s32 	%r711, %r952, 3;
	ld.const.f32 	%f472, [%rd80+12];
	setp.ge.f32 	%p347, %f651, %f472;
	cvt.rn.f32.u32 	%f473, %r711;
	selp.f32 	%f474, %f473, %f471, %p347;
	add.s32 	%r712, %r952, 4;
	ld.const.f32 	%f475, [%rd80+16];
	setp.ge.f32 	%p348, %f651, %f475;
	cvt.rn.f32.u32 	%f476, %r712;
	selp.f32 	%f477, %f476, %f474, %p348;
	add.s32 	%r713, %r952, 5;
	ld.const.f32 	%f478, [%rd80+20];
	setp.ge.f32 	%p349, %f651, %f478;
	cvt.rn.f32.u32 	%f479, %r713;
	selp.f32 	%f480, %f479, %f477, %p349;
	add.s32 	%r714, %r952, 6;
	ld.const.f32 	%f481, [%rd80+24];
	setp.ge.f32 	%p350, %f651, %f481;
	cvt.rn.f32.u32 	%f482, %r714;
	selp.f32 	%f483, %f482, %f480, %p350;
	add.s32 	%r715, %r952, 7;
	ld.const.f32 	%f484, [%rd80+28];
	setp.ge.f32 	%p351, %f651, %f484;
	cvt.rn.f32.u32 	%f485, %r715;
	selp.f32 	%f659, %f485, %f483, %p351;
	add.s32 	%r952, %r952, 8;
	setp.ne.s32 	%p352, %r952, %r95;
	mov.u32 	%r954, %r95;
	@%p352 bra 	$L__BB0_230;
$L__BB0_231:
	setp.eq.s32 	%p353, %r87, 0;
	@%p353 bra 	$L__BB0_239;
	setp.lt.u32 	%p354, %r88, 3;
	@%p354 bra 	$L__BB0_234;
	mul.wide.u32 	%rd81, %r954, 4;
	mov.u64 	%rd82, bins_limits;
	add.s64 	%rd83, %rd82, %rd81;
	ld.const.f32 	%f487, [%rd83];
	setp.ge.f32 	%p355, %f651, %f487;
	cvt.rn.f32.u32 	%f488, %r954;
	selp.f32 	%f489, %f488, %f659, %p355;
	add.s32 	%r716, %r954, 1;
	ld.const.f32 	%f490, [%rd83+4];
	setp.ge.f32 	%p356, %f651, %f490;
	cvt.rn.f32.u32 	%f491, %r716;
	selp.f32 	%f492, %f491, %f489, %p356;
	add.s32 	%r717, %r954, 2;
	ld.const.f32 	%f493, [%rd83+8];
	setp.ge.f32 	%p357, %f651, %f493;
	cvt.rn.f32.u32 	%f494, %r717;
	selp.f32 	%f495, %f494, %f492, %p357;
	add.s32 	%r718, %r954, 3;
	ld.const.f32 	%f496, [%rd83+12];
	setp.ge.f32 	%p358, %f651, %f496;
	cvt.rn.f32.u32 	%f497, %r718;
	selp.f32 	%f659, %f497, %f495, %p358;
	add.s32 	%r954, %r954, 4;
$L__BB0_234:
	setp.eq.s32 	%p359, %r89, 0;
	@%p359 bra 	$L__BB0_239;
	setp.eq.s32 	%p360, %r90, 0;
	@%p360 bra 	$L__BB0_237;
	mul.wide.u32 	%rd84, %r954, 4;
	mov.u64 	%rd85, bins_limits;
	add.s64 	%rd86, %rd85, %rd84;
	ld.const.f32 	%f499, [%rd86];
	setp.ge.f32 	%p361, %f651, %f499;
	cvt.rn.f32.u32 	%f500, %r954;
	selp.f32 	%f501, %f500, %f659, %p361;
	add.s32 	%r719, %r954, 1;
	ld.const.f32 	%f502, [%rd86+4];
	setp.ge.f32 	%p362, %f651, %f502;
	cvt.rn.f32.u32 	%f503, %r719;
	selp.f32 	%f659, %f503, %f501, %p362;
	add.s32 	%r954, %r954, 2;
$L__BB0_237:
	setp.ne.s32 	%p363, %r96, 0;
	@%p363 bra 	$L__BB0_239;
	mul.wide.u32 	%rd87, %r954, 4;
	mov.u64 	%rd88, bins_limits;
	add.s64 	%rd89, %rd88, %rd87;
	ld.const.f32 	%f504, [%rd89];
	setp.ge.f32 	%p364, %f651, %f504;
	cvt.rn.f32.u32 	%f505, %r954;
	selp.f32 	%f659, %f505, %f659, %p364;
$L__BB0_239:
	shl.b32 	%r720, %r951, 2;
	mov.u32 	%r721, SLICE;
	add.s32 	%r722, %r721, %r720;
	st.shared.f32 	[%r722], %f659;
	add.s32 	%r951, %r951, %r83;
	setp.lt.s32 	%p365, %r951, %r80;
	@%p365 bra 	$L__BB0_225;
$L__BB0_240:
	setp.lt.s32 	%p366, %r268, 0;
	bar.sync 	0;
	@%p366 bra 	$L__BB0_262;
	mov.u32 	%r956, %r1;
$L__BB0_242:
	setp.lt.u32 	%p367, %r3, 3;
	add.s32 	%r243, %r85, %r956;
	mov.u32 	%r958, %r1;
	@%p367 bra 	$L__BB0_253;
	mov.u32 	%r958, %r1;
$L__BB0_244:
	.pragma "nounroll";
	add.s32 	%r723, %r84, %r958;
	mad.lo.s32 	%r724, %r723, %r6, %r243;
	shl.b32 	%r725, %r724, 2;
	mov.u32 	%r726, SLICE;
	add.s32 	%r245, %r726, %r725;
	ld.shared.f32 	%f144, [%r245];
	setp.ltu.f32 	%p368, %f144, 0f00000000;
	setp.geu.f32 	%p369, %f144, %f24;
	or.pred  	%p370, %p368, %p369;
	@%p370 bra 	$L__BB0_246;
	cvt.rzi.s32.f32 	%r727, %f144;
	mad.lo.s32 	%r728, %r83, %r727, %r86;
	shl.b32 	%r729, %r728, 2;
	mov.u32 	%r730, SLICE;
	add.s32 	%r731, %r730, %r729;
	ld.shared.f32 	%f506, [%r731];
	add.f32 	%f507, %f506, 0f3F800000;
	st.shared.f32 	[%r731], %f507;
$L__BB0_246:
	shl.b32 	%r246, %r6, 2;
	add.s32 	%r247, %r245, %r246;
	ld.shared.f32 	%f145, [%r247];
	setp.ltu.f32 	%p371, %f145, 0f00000000;
	setp.geu.f32 	%p372, %f145, %f24;
	or.pred  	%p373, %p371, %p372;
	@%p373 bra 	$L__BB0_248;
	cvt.rzi.s32.f32 	%r732, %f145;
	mad.lo.s32 	%r733, %r83, %r732, %r86;
	shl.b32 	%r734, %r733, 2;
	mov.u32 	%r735, SLICE;
	add.s32 	%r736, %r735, %r734;
	ld.shared.f32 	%f508, [%r736];
	add.f32 	%f509, %f508, 0f3F800000;
	st.shared.f32 	[%r736], %f509;
$L__BB0_248:
	add.s32 	%r248, %r247, %r246;
	ld.shared.f32 	%f146, [%r248];
	setp.ltu.f32 	%p374, %f146, 0f00000000;
	setp.geu.f32 	%p375, %f146, %f24;
	or.pred  	%p376, %p374, %p375;
	@%p376 bra 	$L__BB0_250;
	cvt.rzi.s32.f32 	%r737, %f146;
	mad.lo.s32 	%r738, %r83, %r737, %r86;
	shl.b32 	%r739, %r738, 2;
	mov.u32 	%r740, SLICE;
	add.s32 	%r741, %r740, %r739;
	ld.shared.f32 	%f510, [%r741];
	add.f32 	%f511, %f510, 0f3F800000;
	st.shared.f32 	[%r741], %f511;
$L__BB0_250:
	add.s32 	%r742, %r248, %r246;
	ld.shared.f32 	%f147, [%r742];
	setp.ltu.f32 	%p377, %f147, 0f00000000;
	setp.geu.f32 	%p378, %f147, %f24;
	or.pred  	%p379, %p377, %p378;
	@%p379 bra 	$L__BB0_252;
	cvt.rzi.s32.f32 	%r743, %f147;
	mad.lo.s32 	%r744, %r83, %r743, %r86;
	shl.b32 	%r745, %r744, 2;
	mov.u32 	%r746, SLICE;
	add.s32 	%r747, %r746, %r745;
	ld.shared.f32 	%f512, [%r747];
	add.f32 	%f513, %f512, 0f3F800000;
	st.shared.f32 	[%r747], %f513;
$L__BB0_252:
	add.s32 	%r958, %r958, 4;
	add.s32 	%r748, %r958, %r268;
	setp.ne.s32 	%p380, %r748, %r97;
	@%p380 bra 	$L__BB0_244;
$L__BB0_253:
	setp.eq.s32 	%p381, %r91, 0;
	@%p381 bra 	$L__BB0_259;
	add.s32 	%r749, %r84, %r958;
	mad.lo.s32 	%r750, %r749, %r6, %r243;
	shl.b32 	%r751, %r750, 2;
	mov.u32 	%r752, SLICE;
	add.s32 	%r251, %r752, %r751;
	ld.shared.f32 	%f148, [%r251];
	setp.ltu.f32 	%p382, %f148, 0f00000000;
	setp.geu.f32 	%p383, %f148, %f24;
	or.pred  	%p384, %p382, %p383;
	@%p384 bra 	$L__BB0_256;
	cvt.rzi.s32.f32 	%r753, %f148;
	mad.lo.s32 	%r754, %r83, %r753, %r86;
	shl.b32 	%r755, %r754, 2;
	mov.u32 	%r756, SLICE;
	add.s32 	%r757, %r756, %r755;
	ld.shared.f32 	%f514, [%r757];
	add.f32 	%f515, %f514, 0f3F800000;
	st.shared.f32 	[%r757], %f515;
$L__BB0_256:
	shl.b32 	%r758, %r6, 2;
	add.s32 	%r759, %r251, %r758;
	ld.shared.f32 	%f149, [%r759];
	setp.ltu.f32 	%p385, %f149, 0f00000000;
	setp.geu.f32 	%p386, %f149, %f24;
	or.pred  	%p387, %p385, %p386;
	@%p387 bra 	$L__BB0_258;
	cvt.rzi.s32.f32 	%r760, %f149;
	mad.lo.s32 	%r761, %r83, %r760, %r86;
	shl.b32 	%r762, %r761, 2;
	mov.u32 	%r763, SLICE;
	add.s32 	%r764, %r763, %r762;
	ld.shared.f32 	%f516, [%r764];
	add.f32 	%f517, %f516, 0f3F800000;
	st.shared.f32 	[%r764], %f517;
$L__BB0_258:
	add.s32 	%r958, %r958, 2;
$L__BB0_259:
	add.s32 	%r765, %r84, %r958;
	mad.lo.s32 	%r766, %r765, %r6, %r243;
	shl.b32 	%r767, %r766, 2;
	mov.u32 	%r768, SLICE;
	add.s32 	%r769, %r768, %r767;
	ld.shared.f32 	%f150, [%r769];
	setp.ltu.f32 	%p388, %f150, 0f00000000;
	setp.geu.f32 	%p389, %f150, %f24;
	or.pred  	%p390, %p388, %p389;
	@%p390 bra 	$L__BB0_261;
	cvt.rzi.s32.f32 	%r770, %f150;
	mad.lo.s32 	%r771, %r83, %r770, %r86;
	shl.b32 	%r772, %r771, 2;
	mov.u32 	%r773, SLICE;
	add.s32 	%r774, %r773, %r772;
	ld.shared.f32 	%f518, [%r774];
	add.f32 	%f519, %f518, 0f3F800000;
	st.shared.f32 	[%r774], %f519;
$L__BB0_261:
	add.s32 	%r254, %r956, 1;
	setp.ne.s32 	%p391, %r956, %r268;
	mov.u32 	%r956, %r254;
	@%p391 bra 	$L__BB0_242;
$L__BB0_262:
	bar.sync 	0;
	bra.uni 	$L__BB0_303;
$L__BB0_263:
	setp.ge.s32 	%p392, %r13, %r80;
	@%p392 bra 	$L__BB0_280;
	mul.lo.s32 	%r206, %r205, %r266;
	mov.u32 	%r942, %r13;
$L__BB0_265:
	setp.lt.s32 	%p393, %r205, 0;
	div.s32 	%r775, %r942, %r6;
	mul.lo.s32 	%r776, %r775, %r6;
	sub.s32 	%r777, %r942, %r776;
	add.s32 	%r208, %r81, %r777;
	add.s32 	%r209, %r82, %r775;
	setp.gt.s32 	%p394, %r208, -1;
	setp.lt.s32 	%p395, %r208, %r265;
	and.pred  	%p396, %p394, %p395;
	setp.gt.s32 	%p397, %r209, -1;
	setp.lt.s32 	%p398, %r209, %r266;
	and.pred  	%p399, %p397, %p398;
	and.pred  	%p401, %p396, %p399;
	not.pred 	%p402, %p401;
	mov.f32 	%f642, 0f00000000;
	or.pred  	%p403, %p393, %p402;
	@%p403 bra 	$L__BB0_267;
	add.s32 	%r778, %r209, %r206;
	mad.lo.s32 	%r779, %r778, %r265, %r208;
	mul.wide.s32 	%rd90, %r779, 4;
	add.s64 	%rd91, %rd2, %rd90;
	ld.global.f32 	%f642, [%rd91];
$L__BB0_267:
	setp.lt.s32 	%p404, %r264, 0;
	mov.f32 	%f650, 0fBF800000;
	@%p404 bra 	$L__BB0_279;
	setp.lt.u32 	%p405, %r264, 7;
	mov.f32 	%f650, 0fBF800000;
	mov.b32 	%r945, 0;
	@%p405 bra 	$L__BB0_271;
	mov.f32 	%f650, 0fBF800000;
	mov.b32 	%r943, 0;
$L__BB0_270:
	.pragma "nounroll";
	mul.wide.u32 	%rd92, %r943, 4;
	add.s64 	%rd94, %rd74, %rd92;
	ld.const.f32 	%f525, [%rd94];
	setp.ge.f32 	%p406, %f642, %f525;
	cvt.rn.f32.u32 	%f526, %r943;
	selp.f32 	%f527, %f526, %f650, %p406;
	add.s32 	%r782, %r943, 1;
	ld.const.f32 	%f528, [%rd94+4];
	setp.ge.f32 	%p407, %f642, %f528;
	cvt.rn.f32.u32 	%f529, %r782;
	selp.f32 	%f530, %f529, %f527, %p407;
	add.s32 	%r783, %r943, 2;
	ld.const.f32 	%f531, [%rd94+8];
	setp.ge.f32 	%p408, %f642, %f531;
	cvt.rn.f32.u32 	%f532, %r783;
	selp.f32 	%f533, %f532, %f530, %p408;
	add.s32 	%r784, %r943, 3;
	ld.const.f32 	%f534, [%rd94+12];
	setp.ge.f32 	%p409, %f642, %f534;
	cvt.rn.f32.u32 	%f535, %r784;
	selp.f32 	%f536, %f535, %f533, %p409;
	add.s32 	%r785, %r943, 4;
	ld.const.f32 	%f537, [%rd94+16];
	setp.ge.f32 	%p410, %f642, %f537;
	cvt.rn.f32.u32 	%f538, %r785;
	selp.f32 	%f539, %f538, %f536, %p410;
	add.s32 	%r786, %r943, 5;
	ld.const.f32 	%f540, [%rd94+20];
	setp.ge.f32 	%p411, %f642, %f540;
	cvt.rn.f32.u32 	%f541, %r786;
	selp.f32 	%f542, %f541, %f539, %p411;
	add.s32 	%r787, %r943, 6;
	ld.const.f32 	%f543, [%rd94+24];
	setp.ge.f32 	%p412, %f642, %f543;
	cvt.rn.f32.u32 	%f544, %r787;
	selp.f32 	%f545, %f544, %f542, %p412;
	add.s32 	%r788, %r943, 7;
	ld.const.f32 	%f546, [%rd94+28];
	setp.ge.f32 	%p413, %f642, %f546;
	cvt.rn.f32.u32 	%f547, %r788;
	selp.f32 	%f650, %f547, %f545, %p413;
	add.s32 	%r943, %r943, 8;
	setp.ne.s32 	%p414, %r943, %r95;
	mov.u32 	%r945, %r95;
	@%p414 bra 	$L__BB0_270;
$L__BB0_271:
	setp.eq.s32 	%p415, %r87, 0;
	@%p415 bra 	$L__BB0_279;
	setp.lt.u32 	%p416, %r88, 3;
	@%p416 bra 	$L__BB0_274;
	mul.wide.u32 	%rd95, %r945, 4;
	add.s64 	%rd97, %rd74, %rd95;
	ld.const.f32 	%f549, [%rd97];
	setp.ge.f32 	%p417, %f642, %f549;
	cvt.rn.f32.u32 	%f550, %r945;
	selp.f32 	%f551, %f550, %f650, %p417;
	add.s32 	%r789, %r945, 1;
	ld.const.f32 	%f552, [%rd97+4];
	setp.ge.f32 	%p418, %f642, %f552;
	cvt.rn.f32.u32 	%f553, %r789;
	selp.f32 	%f554, %f553, %f551, %p418;
	add.s32 	%r790, %r945, 2;
	ld.const.f32 	%f555, [%rd97+8];
	setp.ge.f32 	%p419, %f642, %f555;
	cvt.rn.f32.u32 	%f556, %r790;
	selp.f32 	%f557, %f556, %f554, %p419;
	add.s32 	%r791, %r945, 3;
	ld.const.f32 	%f558, [%rd97+12];
	setp.ge.f32 	%p420, %f642, %f558;
	cvt.rn.f32.u32 	%f559, %r791;
	selp.f32 	%f650, %f559, %f557, %p420;
	add.s32 	%r945, %r945, 4;
$L__BB0_274:
	setp.eq.s32 	%p421, %r89, 0;
	@%p421 bra 	$L__BB0_279;
	setp.eq.s32 	%p422, %r90, 0;
	@%p422 bra 	$L__BB0_277;
	mul.wide.u32 	%rd98, %r945, 4;
	add.s64 	%rd100, %rd74, %rd98;
	ld.const.f32 	%f561, [%rd100];
	setp.ge.f32 	%p423, %f642, %f561;
	cvt.rn.f32.u32 	%f562, %r945;
	selp.f32 	%f563, %f562, %f650, %p423;
	add.s32 	%r792, %r945, 1;
	ld.const.f32 	%f564, [%rd100+4];
	setp.ge.f32 	%p424, %f642, %f564;
	cvt.rn.f32.u32 	%f565, %r792;
	selp.f32 	%f650, %f565, %f563, %p424;
	add.s32 	%r945, %r945, 2;
$L__BB0_277:
	setp.ne.s32 	%p425, %r96, 0;
	@%p425 bra 	$L__BB0_279;
	mul.wide.u32 	%rd101, %r945, 4;
	add.s64 	%rd103, %rd74, %rd101;
	ld.const.f32 	%f566, [%rd103];
	setp.ge.f32 	%p426, %f642, %f566;
	cvt.rn.f32.u32 	%f567, %r945;
	selp.f32 	%f650, %f567, %f650, %p426;
$L__BB0_279:
	shl.b32 	%r793, %r942, 2;
	mov.u32 	%r794, SLICE;
	add.s32 	%r795, %r794, %r793;
	st.shared.f32 	[%r795], %f650;
	add.s32 	%r942, %r942, %r83;
	setp.lt.s32 	%p427, %r942, %r80;
	@%p427 bra 	$L__BB0_265;
$L__BB0_280:
	setp.lt.s32 	%p428, %r268, 0;
	bar.sync 	0;
	@%p428 bra 	$L__BB0_302;
	mov.u32 	%r947, %r1;
$L__BB0_282:
	setp.lt.u32 	%p429, %r3, 3;
	add.s32 	%r219, %r85, %r947;
	mov.u32 	%r949, %r1;
	@%p429 bra 	$L__BB0_293;
	mov.u32 	%r949, %r1;
$L__BB0_284:
	.pragma "nounroll";
	add.s32 	%r796, %r84, %r949;
	mad.lo.s32 	%r797, %r796, %r6, %r219;
	shl.b32 	%r798, %r797, 2;
	mov.u32 	%r799, SLICE;
	add.s32 	%r221, %r799, %r798;
	ld.shared.f32 	%f123, [%r221];
	setp.ltu.f32 	%p430, %f123, 0f00000000;
	setp.geu.f32 	%p431, %f123, %f24;
	or.pred  	%p432, %p430, %p431;
	@%p432 bra 	$L__BB0_286;
	cvt.rzi.s32.f32 	%r800, %f123;
	mad.lo.s32 	%r801, %r83, %r800, %r86;
	shl.b32 	%r802, %r801, 2;
	mov.u32 	%r803, SLICE;
	add.s32 	%r804, %r803, %r802;
	ld.shared.f32 	%f568, [%r804];
	add.f32 	%f569, %f568, 0f3F800000;
	st.shared.f32 	[%r804], %f569;
$L__BB0_286:
	shl.b32 	%r222, %r6, 2;
	add.s32 	%r223, %r221, %r222;
	ld.shared.f32 	%f124, [%r223];
	setp.ltu.f32 	%p433, %f124, 0f00000000;
	setp.geu.f32 	%p434, %f124, %f24;
	or.pred  	%p435, %p433, %p434;
	@%p435 bra 	$L__BB0_288;
	cvt.rzi.s32.f32 	%r805, %f124;
	mad.lo.s32 	%r806, %r83, %r805, %r86;
	shl.b32 	%r807, %r806, 2;
	mov.u32 	%r808, SLICE;
	add.s32 	%r809, %r808, %r807;
	ld.shared.f32 	%f570, [%r809];
	add.f32 	%f571, %f570, 0f3F800000;
	st.shared.f32 	[%r809], %f571;
$L__BB0_288:
	add.s32 	%r224, %r223, %r222;
	ld.shared.f32 	%f125, [%r224];
	setp.ltu.f32 	%p436, %f125, 0f00000000;
	setp.geu.f32 	%p437, %f125, %f24;
	or.pred  	%p438, %p436, %p437;
	@%p438 bra 	$L__BB0_290;
	cvt.rzi.s32.f32 	%r810, %f125;
	mad.lo.s32 	%r811, %r83, %r810, %r86;
	shl.b32 	%r812, %r811, 2;
	mov.u32 	%r813, SLICE;
	add.s32 	%r814, %r813, %r812;
	ld.shared.f32 	%f572, [%r814];
	add.f32 	%f573, %f572, 0f3F800000;
	st.shared.f32 	[%r814], %f573;
$L__BB0_290:
	add.s32 	%r815, %r224, %r222;
	ld.shared.f32 	%f126, [%r815];
	setp.ltu.f32 	%p439, %f126, 0f00000000;
	setp.geu.f32 	%p440, %f126, %f24;
	or.pred  	%p441, %p439, %p440;
	@%p441 bra 	$L__BB0_292;
	cvt.rzi.s32.f32 	%r816, %f126;
	mad.lo.s32 	%r817, %r83, %r816, %r86;
	shl.b32 	%r818, %r817, 2;
	mov.u32 	%r819, SLICE;
	add.s32 	%r820, %r819, %r818;
	ld.shared.f32 	%f574, [%r820];
	add.f32 	%f575, %f574, 0f3F800000;
	st.shared.f32 	[%r820], %f575;
$L__BB0_292:
	add.s32 	%r949, %r949, 4;
	add.s32 	%r821, %r949, %r268;
	setp.ne.s32 	%p442, %r821, %r97;
	@%p442 bra 	$L__BB0_284;
$L__BB0_293:
	setp.eq.s32 	%p443, %r91, 0;
	@%p443 bra 	$L__BB0_299;
	add.s32 	%r822, %r84, %r949;
	mad.lo.s32 	%r823, %r822, %r6, %r219;
	shl.b32 	%r824, %r823, 2;
	mov.u32 	%r825, SLICE;
	add.s32 	%r227, %r825, %r824;
	ld.shared.f32 	%f127, [%r227];
	setp.ltu.f32 	%p444, %f127, 0f00000000;
	setp.geu.f32 	%p445, %f127, %f24;
	or.pred  	%p446, %p444, %p445;
	@%p446 bra 	$L__BB0_296;
	cvt.rzi.s32.f32 	%r826, %f127;
	mad.lo.s32 	%r827, %r83, %r826, %r86;
	shl.b32 	%r828, %r827, 2;
	mov.u32 	%r829, SLICE;
	add.s32 	%r830, %r829, %r828;
	ld.shared.f32 	%f576, [%r830];
	add.f32 	%f577, %f576, 0f3F800000;
	st.shared.f32 	[%r830], %f577;
$L__BB0_296:
	shl.b32 	%r831, %r6, 2;
	add.s32 	%r832, %r227, %r831;
	ld.shared.f32 	%f128, [%r832];
	setp.ltu.f32 	%p447, %f128, 0f00000000;
	setp.geu.f32 	%p448, %f128, %f24;
	or.pred  	%p449, %p447, %p448;
	@%p449 bra 	$L__BB0_298;
	cvt.rzi.s32.f32 	%r833, %f128;
	mad.lo.s32 	%r834, %r83, %r833, %r86;
	shl.b32 	%r835, %r834, 2;
	mov.u32 	%r836, SLICE;
	add.s32 	%r837, %r836, %r835;
	ld.shared.f32 	%f578, [%r837];
	add.f32 	%f579, %f578, 0f3F800000;
	st.shared.f32 	[%r837], %f579;
$L__BB0_298:
	add.s32 	%r949, %r949, 2;
$L__BB0_299:
	add.s32 	%r838, %r84, %r949;
	mad.lo.s32 	%r839, %r838, %r6, %r219;
	shl.b32 	%r840, %r839, 2;
	mov.u32 	%r841, SLICE;
	add.s32 	%r842, %r841, %r840;
	ld.shared.f32 	%f129, [%r842];
	setp.ltu.f32 	%p450, %f129, 0f00000000;
	setp.geu.f32 	%p451, %f129, %f24;
	or.pred  	%p452, %p450, %p451;
	@%p452 bra 	$L__BB0_301;
	cvt.rzi.s32.f32 	%r843, %f129;
	mad.lo.s32 	%r844, %r83, %r843, %r86;
	shl.b32 	%r845, %r844, 2;
	mov.u32 	%r846, SLICE;
	add.s32 	%r847, %r846, %r845;
	ld.shared.f32 	%f580, [%r847];
	add.f32 	%f581, %f580, 0f3F800000;
	st.shared.f32 	[%r847], %f581;
$L__BB0_301:
	add.s32 	%r230, %r947, 1;
	setp.ne.s32 	%p453, %r947, %r268;
	mov.u32 	%r947, %r230;
	@%p453 bra 	$L__BB0_282;
$L__BB0_302:
	bar.sync 	0;
$L__BB0_303:
	setp.lt.s32 	%p454, %r264, 1;
	@%p454 bra 	$L__BB0_321;
	setp.lt.u32 	%p455, %r92, 7;
	mad.lo.s32 	%r849, %r923, %r266, %r12;
	mad.lo.s32 	%r850, %r849, %r265, %r10;
	mul.lo.s32 	%r255, %r850, %r264;
	mov.b32 	%r962, 0;
	@%p455 bra 	$L__BB0_309;
	mov.b32 	%r960, 0;
$L__BB0_306:
	.pragma "nounroll";
	@%p1 bra 	$L__BB0_308;
	mad.lo.s32 	%r852, %r83, %r960, %r86;
	shl.b32 	%r853, %r852, 2;
	mov.u32 	%r854, SLICE;
	add.s32 	%r855, %r854, %r853;
	ld.shared.f32 	%f582, [%r855];
	add.s32 	%r856, %r960, %r255;
	mul.wide.s32 	%rd104, %r856, 4;
	add.s64 	%rd105, %rd1, %rd104;
	st.global.f32 	[%rd105], %f582;
	shl.b32 	%r857, %r83, 2;
	add.s32 	%r858, %r855, %r857;
	ld.shared.f32 	%f583, [%r858];
	st.global.f32 	[%rd105+4], %f583;
	add.s32 	%r859, %r858, %r857;
	ld.shared.f32 	%f584, [%r859];
	st.global.f32 	[%rd105+8], %f584;
	add.s32 	%r860, %r859, %r857;
	ld.shared.f32 	%f585, [%r860];
	st.global.f32 	[%rd105+12], %f585;
	add.s32 	%r861, %r860, %r857;
	ld.shared.f32 	%f586, [%r861];
	st.global.f32 	[%rd105+16], %f586;
	add.s32 	%r862, %r861, %r857;
	ld.shared.f32 	%f587, [%r862];
	st.global.f32 	[%rd105+20], %f587;
	add.s32 	%r863, %r862, %r857;
	ld.shared.f32 	%f588, [%r863];
	st.global.f32 	[%rd105+24], %f588;
	add.s32 	%r864, %r863, %r857;
	ld.shared.f32 	%f589, [%r864];
	st.global.f32 	[%rd105+28], %f589;
$L__BB0_308:
	add.s32 	%r960, %r960, 8;
	setp.ne.s32 	%p456, %r960, %r98;
	mov.u32 	%r962, %r98;
	@%p456 bra 	$L__BB0_306;
$L__BB0_309:
	setp.eq.s32 	%p457, %r93, 0;
	@%p457 bra 	$L__BB0_321;
	add.s32 	%r865, %r93, -1;
	setp.lt.u32 	%p458, %r865, 3;
	@%p458 bra 	$L__BB0_314;
	@%p1 bra 	$L__BB0_313;
	mad.lo.s32 	%r866, %r83, %r962, %r86;
	shl.b32 	%r867, %r866, 2;
	mov.u32 	%r868, SLICE;
	add.s32 	%r869, %r868, %r867;
	ld.shared.f32 	%f590, [%r869];
	add.s32 	%r870, %r962, %r255;
	mul.wide.s32 	%rd106, %r870, 4;
	add.s64 	%rd107, %rd1, %rd106;
	st.global.f32 	[%rd107], %f590;
	shl.b32 	%r871, %r83, 2;
	add.s32 	%r872, %r869, %r871;
	ld.shared.f32 	%f591, [%r872];
	st.global.f32 	[%rd107+4], %f591;
	add.s32 	%r873, %r872, %r871;
	ld.shared.f32 	%f592, [%r873];
	st.global.f32 	[%rd107+8], %f592;
	add.s32 	%r874, %r873, %r871;
	ld.shared.f32 	%f593, [%r874];
	st.global.f32 	[%rd107+12], %f593;
$L__BB0_313:
	add.s32 	%r962, %r962, 4;
$L__BB0_314:
	setp.eq.s32 	%p459, %r94, 0;
	@%p459 bra 	$L__BB0_321;
	setp.eq.s32 	%p460, %r94, 1;
	@%p460 bra 	$L__BB0_319;
	@%p1 bra 	$L__BB0_318;
	mad.lo.s32 	%r875, %r83, %r962, %r86;
	shl.b32 	%r876, %r875, 2;
	mov.u32 	%r877, SLICE;
	add.s32 	%r878, %r877, %r876;
	ld.shared.f32 	%f594, [%r878];
	add.s32 	%r879, %r962, %r255;
	mul.wide.s32 	%rd108, %r879, 4;
	add.s64 	%rd109, %rd1, %rd108;
	st.global.f32 	[%rd109], %f594;
	shl.b32 	%r880, %r83, 2;
	add.s32 	%r881, %r878, %r880;
	ld.shared.f32 	%f595, [%r881];
	st.global.f32 	[%rd109+4], %f595;
$L__BB0_318:
	add.s32 	%r962, %r962, 2;
$L__BB0_319:
	@%p2 bra 	$L__BB0_321;
	mad.lo.s32 	%r882, %r83, %r962, %r86;
	shl.b32 	%r883, %r882, 2;
	mov.u32 	%r884, SLICE;
	add.s32 	%r885, %r884, %r883;
	ld.shared.f32 	%f596, [%r885];
	add.s32 	%r886, %r962, %r255;
	mul.wide.s32 	%rd110, %r886, 4;
	add.s64 	%rd111, %rd1, %rd110;
	st.global.f32 	[%rd111], %f596;
$L__BB0_321:
	add.s32 	%r923, %r923, 1;
	setp.ne.s32 	%p461, %r923, %r267;
	@%p461 bra 	$L__BB0_61;
$L__BB0_322:
	ret;

}


// ===== COMPILED SASS (sm_100) =====

	.target	sm_100

	.elftype	@"ET_EXEC"


//--------------------- .note.nv.tkinfo           --------------------------
	.section	.note.nv.tkinfo,"",@"SHT_NOTE"
	.sectionflags	@"SHF_NOTE_NV_TKINFO"
	.tkinfo
        /*0018*/ 	.word	0x00000002
        /*0030*/ 	.string	""
        /*0030*/ 	.string	"ptxas"
        /*0030*/ 	.string	"Cuda compilation tools, release 13.0, V13.0.88"
        /*0030*/ 	.string	"Build cuda_13.0.r13.0/compiler.36424714_0"
        /*0030*/ 	.string	"-arch sm_100 -m 64 "



//--------------------- .note.nv.cuinfo           --------------------------
	.section	.note.nv.cuinfo,"",@"SHT_NOTE"
	.sectionflags	@"SHF_NOTE_NV_CUINFO"
        /*0018*/ 	.short	0x0002
        /*001a*/ 	.short	0x0064
        /*001c*/ 	.short	0x0082
	.zero		2


//--------------------- .nv.info                  --------------------------
	.section	.nv.info,"",@"SHT_CUDA_INFO"
	.align	4


	//----- nvinfo : EIATTR_REGCOUNT
	.align		4
        /*0000*/ 	.byte	0x04, 0x2f
        /*0002*/ 	.short	(.L_2 - .L_1)
	.align		4
.L_1:
        /*0004*/ 	.word	index@(_Z10ISTOGRAMMAPfiPKfiiii)
        /*0008*/ 	.word	0x00000020


	//----- nvinfo : EIATTR_FRAME_SIZE
	.align		4
.L_2:
        /*000c*/ 	.byte	0x04, 0x11
        /*000e*/ 	.short	(.L_4 - .L_3)
	.align		4
.L_3:
        /*0010*/ 	.word	index@(_Z10ISTOGRAMMAPfiPKfiiii)
        /*0014*/ 	.word	0x00000000


	//----- nvinfo : EIATTR_MIN_STACK_SIZE
	.align		4
.L_4:
        /*0018*/ 	.byte	0x04, 0x12
        /*001a*/ 	.short	(.L_6 - .L_5)
	.align		4
.L_5:
        /*001c*/ 	.word	index@(_Z10ISTOGRAMMAPfiPKfiiii)
        /*0020*/ 	.word	0x00000000
.L_6:


//--------------------- .nv.compat                --------------------------
	.section	.nv.compat,"",@"SHT_CUDA_COMPAT_INFO"
	.align	4
        /*0000*/ 	.byte	0x02, 0x09, 0x00, 0x00, 0x02, 0x02, 0x01, 0x00, 0x02, 0x05, 0x05, 0x00, 0x03, 0x07, 0x01, 0x01
        /*0010*/ 	.byte	0x02, 0x03, 0x00, 0x00, 0x02, 0x06, 0x01, 0x00, 0x04, 0x0b, 0x08, 0x00, 0x09, 0x00, 0x00, 0x00
        /*0020*/ 	.byte	0x00, 0x00, 0x00, 0x00


//--------------------- .nv.info._Z10ISTOGRAMMAPfiPKfiiii --------------------------
	.section	.nv.info._Z10ISTOGRAMMAPfiPKfiiii,"",@"SHT_CUDA_INFO"
	.sectionflags	@""
	.align	4


	//----- nvinfo : EIATTR_CUDA_API_VERSION
	.align		4
        /*0000*/ 	.byte	0x04, 0x37
        /*0002*/ 	.short	(.L_8 - .L_7)
.L_7:
        /*0004*/ 	.word	0x00000082


	//----- nvinfo : EIATTR_KPARAM_INFO
	.align		4
.L_8:
        /*0008*/ 	.byte	0x04, 0x17
        /*000a*/ 	.short	(.L_10 - .L_9)
.L_9:
        /*000c*/ 	.word	0x00000000
        /*0010*/ 	.short	0x0006
        /*0012*/ 	.short	0x0024
        /*0014*/ 	.byte	0x00, 0xf0, 0x11, 0x00


	//----- nvinfo : EIATTR_KPARAM_INFO
	.align		4
.L_10:
        /*0018*/ 	.byte	0x04, 0x17
        /*001a*/ 	.short	(.L_12 - .L_11)
.L_11:
        /*001c*/ 	.word	0x00000000
        /*0020*/ 	.short	0x0005
        /*0022*/ 	.short	0x0020
        /*0024*/ 	.byte	0x00, 0xf0, 0x11, 0x00


	//----- nvinfo : EIATTR_KPARAM_INFO
	.align		4
.L_12:
        /*0028*/ 	.byte	0x04, 0x17
        /*002a*/ 	.short	(.L_14 - .L_13)
.L_13:
        /*002c*/ 	.word	0x00000000
        /*0030*/ 	.short	0x0004
        /*0032*/ 	.short	0x001c
        /*0034*/ 	.byte	0x00, 0xf0, 0x11, 0x00


	//----- nvinfo : EIATTR_KPARAM_INFO
	.align		4
.L_14:
        /*0038*/ 	.byte	0x04, 0x17
        /*003a*/ 	.short	(.L_16 - .L_15)
.L_15:
        /*003c*/ 	.word	0x00000000
        /*0040*/ 	.short	0x0003
        /*0042*/ 	.short	0x0018
        /*0044*/ 	.byte	0x00, 0xf0, 0x11, 0x00


	//----- nvinfo : EIATTR_KPARAM_INFO
	.align		4
.L_16:
        /*0048*/ 	.byte	0x04, 0x17
        /*004a*/ 	.short	(.L_18 - .L_17)
.L_17:
        /*004c*/ 	.word	0x00000000
        /*0050*/ 	.short	0x0002
        /*0052*/ 	.short	0x0010
        /*0054*/ 	.byte	0x00, 0xf5, 0x21, 0x00


	//----- nvinfo : EIATTR_KPARAM_INFO
	.align		4
.L_18:
        /*0058*/ 	.byte	0x04, 0x17
        /*005a*/ 	.short	(.L_20 - .L_19)
.L_19:
        /*005c*/ 	.word	0x00000000
        /*0060*/ 	.short	0x0001
        /*0062*/ 	.short	0x0008
        /*0064*/ 	.byte	0x00, 0xf0, 0x11, 0x00


	//----- nvinfo : EIATTR_KPARAM_INFO
	.align		4
.L_20:
        /*0068*/ 	.byte	0x04, 0x17
        /*006a*/ 	.short	(.L_22 - .L_21)
.L_21:
        /*006c*/ 	.word	0x00000000
        /*0070*/ 	.short	0x0000
        /*0072*/ 	.short	0x0000
        /*0074*/ 	.byte	0x00, 0xf5, 0x21, 0x00


	//----- nvinfo : EIATTR_SPARSE_MMA_MASK
	.align		4
.L_22:
        /*0078*/ 	.byte	0x03, 0x50
        /*007a*/ 	.short	0x0000


	//----- nvinfo : EIATTR_MAXREG_COUNT
	.align		4
        /*007c*/ 	.byte	0x03, 0x1b
        /*007e*/ 	.short	0x00ff


	//----- nvinfo : EIATTR_NUM_BARRIERS
	.align		4
        /*0080*/ 	.byte	0x02, 0x4c
        /*0082*/ 	.byte	0x01
	.zero		1


	//----- nvinfo : EIATTR_MERCURY_ISA_VERSION
	.align		4
        /*0084*/ 	.byte	0x03, 0x5f
        /*0086*/ 	.short	0x0101


	//----- nvinfo : EIATTR_VRC_CTA_INIT_COUNT
	.align		4
        /*0088*/ 	.byte	0x02, 0x4a
	.zero		1
	.zero		1


	//----- nvinfo : EIATTR_EXIT_INSTR_OFFSETS
	.align		4
        /*008c*/ 	.byte	0x04, 0x1c
        /*008e*/ 	.short	(.L_24 - .L_23)


	//   ....[0]....
.L_23:
        /*0090*/ 	.word	0x00003dd0


	//   ....[1]....
        /*0094*/ 	.word	0x00008d70


	//----- nvinfo : EIATTR_CRS_STACK_SIZE
	.align		4
.L_24:
        /*0098*/ 	.byte	0x04, 0x1e
        /*009a*/ 	.short	(.L_26 - .L_25)
.L_25:
        /*009c*/ 	.word	0x00000000


	//----- nvinfo : EIATTR_CBANK_PARAM_SIZE
	.align		4
.L_26:
        /*00a0*/ 	.byte	0x03, 0x19
        /*00a2*/ 	.short	0x0028


	//----- nvinfo : EIATTR_PARAM_CBANK
	.align		4
        /*00a4*/ 	.byte	0x04, 0x0a
        /*00a6*/ 	.short	(.L_28 - .L_27)
	.align		4
.L_27:
        /*00a8*/ 	.word	index@(.nv.constant0._Z10ISTOGRAMMAPfiPKfiiii)
        /*00ac*/ 	.short	0x0380
        /*00ae*/ 	.short	0x0028


	//----- nvinfo : EIATTR_SW_WAR
	.align		4
.L_28:
        /*00b0*/ 	.byte	0x04, 0x36
        /*00b2*/ 	.short	(.L_30 - .L_29)
.L_29:
        /*00b4*/ 	.word	0x00000008
.L_30:


//--------------------- .nv.callgraph             --------------------------
	.section	.nv.callgraph,"",@"SHT_CUDA_CALLGRAPH"
	.align	4
	.sectionentsize	8
	.align		4
        /*0000*/ 	.word	0x00000000
	.align		4
        /*0004*/ 	.word	0xffffffff
	.align		4
        /*0008*/ 	.word	0x00000000
	.align		4
        /*000c*/ 	.word	0xfffffffe
	.align		4
        /*0010*/ 	.word	0x00000000
	.align		4
        /*0014*/ 	.word	0xfffffffd
	.align		4
        /*0018*/ 	.word	0x00000000
	.align		4
        /*001c*/ 	.word	0xfffffffc


//--------------------- .nv.constant3             --------------------------
	.section	.nv.constant3,"a",@progbits
	.align	4
.nv.constant3:
	.type		bins_limits,@object
	.size		bins_limits,(.L_0 - bins_limits)
bins_limits:
	.zero		164
.L_0:


//--------------------- .text._Z10ISTOGRAMMAPfiPKfiiii --------------------------
	.section	.text._Z10ISTOGRAMMAPfiPKfiiii,"ax",@progbits
	.align	128
        .global         _Z10ISTOGRAMMAPfiPKfiiii
        .type           _Z10ISTOGRAMMAPfiPKfiiii,@function
        .size           _Z10ISTOGRAMMAPfiPKfiiii,(.L_x_192 - _Z10ISTOGRAMMAPfiPKfiiii)
        .other          _Z10ISTOGRAMMAPfiPKfiiii,@"STO_CUDA_ENTRY STV_DEFAULT"
_Z10ISTOGRAMMAPfiPKfiiii:
.text._Z10ISTOGRAMMAPfiPKfiiii:
[----:B------:R-:W-:Y:S08]  /*0000*/  LDC R1, c[0x0][0x37c] ;  /* 0x0000df00ff017b82 */ /* 0x000ff00000000800 */
[----:B------:R-:W0:Y:S01]  /*0010*/  LDC R6, c[0x0][0x388] ;  /* 0x0000e200ff067b82 */ /* 0x000e220000000800 */
[----:B------:R-:W1:Y:S01]  /*0020*/  S2R R7, SR_TID.Y ;  /* 0x0000000000077919 */ /* 0x000e620000002200 */
[----:B------:R-:W2:Y:S01]  /*0030*/  LDCU UR16, c[0x0][0x364] ;  /* 0x00006c80ff1077ac */ /* 0x000ea20008000800 */
[----:B------:R-:W3:Y:S01]  /*0040*/  S2R R21, SR_TID.X ;  /* 0x0000000000157919 */ /* 0x000ee20000002100 */
[----:B------:R-:W4:Y:S04]  /*0050*/  LDCU UR10, c[0x0][0x3a4] ;  /* 0x00007480ff0a77ac */ /* 0x000f280008000800 */
[----:B------:R-:W5:Y:S08]  /*0060*/  S2UR UR5, SR_CTAID.Y ;  /* 0x00000000000579c3 */ /* 0x000f700000002600 */
[----:B------:R-:W3:Y:S08]  /*0070*/  S2UR UR4, SR_CTAID.X ;  /* 0x00000000000479c3 */ /* 0x000ef00000002500 */
[----:B------:R-:W3:Y:S01]  /*0080*/  LDC R0, c[0x0][0x360] ;  /* 0x0000d800ff007b82 */ /* 0x000ee20000000800 */
[----:B0-----:R-:W-:Y:S01]  /*0090*/  ISETP.GE.AND P0, PT, R6, 0x1, PT ;  /* 0x000000010600780c */ /* 0x001fe20003f06270 */
[----:B----4-:R-:W-:-:S04]  /*00a0*/  USHF.L.U32 UR15, UR10, 0x1, URZ ;  /* 0x000000010a0f7899 */ /* 0x010fc800080006ff */
[----:B--2---:R-:W-:Y:S02]  /*00b0*/  UIADD3 UR7, UPT, UPT, UR15, UR16, URZ ;  /* 0x000000100f077290 */ /* 0x004fe4000fffe0ff */
[----:B-----5:R-:W-:-:S06]  /*00c0*/  UIMAD UR5, UR16, UR5, URZ ;  /* 0x00000005100572a4 */ /* 0x020fcc000f8e02ff */
[----:B-1----:R-:W-:Y:S02]  /*00d0*/  VIADD R4, R7, UR5 ;  /* 0x0000000507047c36 */ /* 0x002fe40008000000 */
[C---:B---3--:R-:W-:Y:S02]  /*00e0*/  IMAD R2, R0.reuse, UR4, RZ ;  /* 0x0000000400027c24 */ /* 0x048fe4000f8e02ff */
[C---:B------:R-:W-:Y:S02]  /*00f0*/  VIADD R20, R0.reuse, UR15 ;  /* 0x0000000f00147c36 */ /* 0x040fe40008000000 */
[--C-:B------:R-:W-:Y:S02]  /*0100*/  IMAD R3, R0, R7, R21.reuse ;  /* 0x0000000700037224 */ /* 0x100fe400078e0215 */
[----:B------:R-:W-:Y:S01]  /*0110*/  IMAD.IADD R5, R2, 0x1, R21 ;  /* 0x0000000102057824 */ /* 0x000fe200078e0215 */
[----:B------:R-:W-:Y:S06]  /*0120*/  @!P0 BRA `(.L_x_0) ;  /* 0x00000004001c8947 */ /* 0x000fec0003800000 */
[C---:B------:R-:W-:Y:S01]  /*0130*/  VIADD R8, R6.reuse, 0xffffffff ;  /* 0xffffffff06087836 */ /* 0x040fe20000000000 */
[----:B------:R-:W-:Y:S01]  /*0140*/  LOP3.LUT R14, R6, 0x7, RZ, 0xc0, !PT ;  /* 0x00000007060e7812 */ /* 0x000fe200078ec0ff */
[----:B------:R-:W-:Y:S02]  /*0150*/  IMAD R9, R20, UR7, R3 ;  /* 0x0000000714097c24 */ /* 0x000fe4000f8e0203 */
[----:B------:R-:W-:Y:S01]  /*0160*/  IMAD R10, R0, UR16, RZ ;  /* 0x00000010000a7c24 */ /* 0x000fe2000f8e02ff */
[----:B------:R-:W-:Y:S01]  /*0170*/  ISETP.GE.U32.AND P0, PT, R8, 0x7, PT ;  /* 0x000000070800780c */ /* 0x000fe20003f06070 */
[----:B------:R-:W-:Y:S01]  /*0180*/  IMAD.MOV.U32 R8, RZ, RZ, RZ ;  /* 0x000000ffff087224 */ /* 0x000fe200078e00ff */
[----:B------:R-:W-:-:S11]  /*0190*/  ISETP.NE.AND P1, PT, R14, RZ, PT ;  /* 0x000000ff0e00720c */ /* 0x000fd60003f25270 */
[----:B------:R-:W-:Y:S05]  /*01a0*/  @!P0 BRA `(.L_x_1) ;  /* 0x0000000000648947 */ /* 0x000fea0003800000 */
[----:B------:R-:W0:Y:S01]  /*01b0*/  S2UR UR6, SR_CgaCtaId ;  /* 0x00000000000679c3 */ /* 0x000e220000008800 */
[----:B------:R-:W-:Y:S01]  /*01c0*/  UMOV UR4, 0x400 ;  /* 0x0000040000047882 */ /* 0x000fe20000000000 */
[----:B------:R-:W-:Y:S01]  /*01d0*/  LOP3.LUT R8, R6, 0x7ffffff8, RZ, 0xc0, !PT ;  /* 0x7ffffff806087812 */ /* 0x000fe200078ec0ff */
[----:B0-----:R-:W-:-:S03]  /*01e0*/  ULEA UR6, UR6, UR4, 0x18 ;  /* 0x0000000406067291 */ /* 0x001fc6000f8ec0ff */
[----:B------:R-:W-:-:S09]  /*01f0*/  UMOV UR4, URZ ;  /* 0x000000ff00047c82 */ /* 0x000fd20008000000 */
.L_x_2:
[----:B0-----:R-:W-:Y:S01]  /*0200*/  IMAD R11, R10, UR4, R9 ;  /* 0x000000040a0b7c24 */ /* 0x001fe2000f8e0209 */
[----:B------:R-:W-:-:S04]  /*0210*/  UIADD3 UR4, UPT, UPT, UR4, 0x8, URZ ;  /* 0x0000000804047890 */ /* 0x000fc8000fffe0ff */
[----:B------:R-:W-:Y:S02]  /*0220*/  LEA R11, R11, UR6, 0x2 ;  /* 0x000000060b0b7c11 */ /* 0x000fe4000f8e10ff */
[----:B------:R-:W-:-:S03]  /*0230*/  ISETP.NE.AND P0, PT, R8, UR4, PT ;  /* 0x0000000408007c0c */ /* 0x000fc6000bf05270 */
[C---:B------:R-:W-:Y:S01]  /*0240*/  IMAD R13, R10.reuse, 0x4, R11 ;  /* 0x000000040a0d7824 */ /* 0x040fe200078e020b */
[----:B------:R0:W-:Y:S03]  /*0250*/  STS [R11], RZ ;  /* 0x000000ff0b007388 */ /* 0x0001e60000000800 */
[C---:B------:R-:W-:Y:S01]  /*0260*/  IMAD R15, R10.reuse, 0x4, R13 ;  /* 0x000000040a0f7824 */ /* 0x040fe200078e020d */
[----:B------:R0:W-:Y:S04]  /*0270*/  STS [R13], RZ ;  /* 0x000000ff0d007388 */ /* 0x0001e80000000800 */
[C---:B------:R-:W-:Y:S01]  /*0280*/  LEA R17, R10.reuse, R15, 0x2 ;  /* 0x0000000f0a117211 */ /* 0x040fe200078e10ff */
[----:B------:R0:W-:Y:S04]  /*0290*/  STS [R15], RZ ;  /* 0x000000ff0f007388 */ /* 0x0001e80000000800 */
[C---:B------:R-:W-:Y:S01]  /*02a0*/  IMAD R19, R10.reuse, 0x4, R17 ;  /* 0x000000040a137824 */ /* 0x040fe200078e0211 */
[----:B------:R0:W-:Y:S03]  /*02b0*/  STS [R17], RZ ;  /* 0x000000ff11007388 */ /* 0x0001e60000000800 */
[C---:B------:R-:W-:Y:S01]  /*02c0*/  IMAD R23, R10.reuse, 0x4, R19 ;  /* 0x000000040a177824 */ /* 0x040fe200078e0213 */
[----:B------:R0:W-:Y:S03]  /*02d0*/  STS [R19], RZ ;  /* 0x000000ff13007388 */ /* 0x0001e60000000800 */
[C---:B------:R-:W-:Y:S01]  /*02e0*/  IMAD R25, R10.reuse, 0x4, R23 ;  /* 0x000000040a197824 */ /* 0x040fe200078e0217 */
[----:B------:R0:W-:Y:S03]  /*02f0*/  STS [R23], RZ ;  /* 0x000000ff17007388 */ /* 0x0001e60000000800 */
[----:B------:R-:W-:Y:S01]  /*0300*/  IMAD R12, R10, 0x4, R25 ;  /* 0x000000040a0c7824 */ /* 0x000fe200078e0219 */
[----:B------:R0:W-:Y:S04]  /*0310*/  STS [R25], RZ ;  /* 0x000000ff19007388 */ /* 0x0001e80000000800 */
[----:B------:R0:W-:Y:S01]  /*0320*/  STS [R12], RZ ;  /* 0x000000ff0c007388 */ /* 0x0001e20000000800 */
[----:B------:R-:W-:Y:S05]  /*0330*/  @P0 BRA `(.L_x_2) ;  /* 0xfffffffc00b00947 */ /* 0x000fea000383ffff */
.L_x_1:
[----:B------:R-:W-:Y:S05]  /*0340*/  @!P1 BRA `(.L_x_0) ;  /* 0x0000000000949947 */ /* 0x000fea0003800000 */
[----:B------:R-:W-:Y:S02]  /*0350*/  ISETP.GE.U32.AND P0, PT, R14, 0x4, PT ;  /* 0x000000040e00780c */ /* 0x000fe40003f06070 */
[----:B------:R-:W-:-:S04]  /*0360*/  LOP3.LUT R16, R6, 0x3, RZ, 0xc0, !PT ;  /* 0x0000000306107812 */ /* 0x000fc800078ec0ff */
[----:B------:R-:W-:-:S07]  /*0370*/  ISETP.NE.AND P1, PT, R16, RZ, PT ;  /* 0x000000ff1000720c */ /* 0x000fce0003f25270 */
[----:B------:R-:W-:Y:S06]  /*0380*/  @!P0 BRA `(.L_x_3) ;  /* 0x0000000000348947 */ /* 0x000fec0003800000 */
[----:B------:R-:W1:Y:S01]  /*0390*/  S2UR UR6, SR_CgaCtaId ;  /* 0x00000000000679c3 */ /* 0x000e620000008800 */
[----:B------:R-:W-:Y:S01]  /*03a0*/  UMOV UR4, 0x400 ;  /* 0x0000040000047882 */ /* 0x000fe20000000000 */
[----:B0-----:R-:W-:Y:S01]  /*03b0*/  IMAD R11, R10, R8, R9 ;  /* 0x000000080a0b7224 */ /* 0x001fe200078e0209 */
[----:B------:R-:W-:Y:S01]  /*03c0*/  IADD3 R8, PT, PT, R8, 0x4, RZ ;  /* 0x0000000408087810 */ /* 0x000fe20007ffe0ff */
[----:B-1----:R-:W-:-:S06]  /*03d0*/  ULEA UR4, UR6, UR4, 0x18 ;  /* 0x0000000406047291 */ /* 0x002fcc000f8ec0ff */
[----:B------:R-:W-:-:S05]  /*03e0*/  LEA R11, R11, UR4, 0x2 ;  /* 0x000000040b0b7c11 */ /* 0x000fca000f8e10ff */
[C---:B------:R-:W-:Y:S01]  /*03f0*/  IMAD R13, R10.reuse, 0x4, R11 ;  /* 0x000000040a0d7824 */ /* 0x040fe200078e020b */
[----:B------:R1:W-:Y:S03]  /*0400*/  STS [R11], RZ ;  /* 0x000000ff0b007388 */ /* 0x0003e60000000800 */
[C---:B------:R-:W-:Y:S01]  /*0410*/  IMAD R15, R10.reuse, 0x4, R13 ;  /* 0x000000040a0f7824 */ /* 0x040fe200078e020d */
[----:B------:R1:W-:Y:S03]  /*0420*/  STS [R13], RZ ;  /* 0x000000ff0d007388 */ /* 0x0003e60000000800 */
[----:B------:R-:W-:Y:S01]  /*0430*/  IMAD R12, R10, 0x4, R15 ;  /* 0x000000040a0c7824 */ /* 0x000fe200078e020f */
[----:B------:R1:W-:Y:S04]  /*0440*/  STS [R15], RZ ;  /* 0x000000ff0f007388 */ /* 0x0003e80000000800 */
[----:B------:R1:W-:Y:S02]  /*0450*/  STS [R12], RZ ;  /* 0x000000ff0c007388 */ /* 0x0003e40000000800 */
.L_x_3:
[----:B------:R-:W-:Y:S05]  /*0460*/  @!P1 BRA `(.L_x_0) ;  /* 0x00000000004c9947 */ /* 0x000fea0003800000 */
[----:B01----:R-:W-:Y:S02]  /*0470*/  LOP3.LUT R11, R6, 0x1, RZ, 0xc0, !PT ;  /* 0x00000001060b7812 */ /* 0x003fe400078ec0ff */
[----:B------:R-:W-:Y:S02]  /*0480*/  ISETP.NE.AND P0, PT, R16, 0x1, PT ;  /* 0x000000011000780c */ /* 0x000fe40003f05270 */
[----:B------:R-:W-:-:S13]  /*0490*/  ISETP.NE.U32.AND P1, PT, R11, 0x1, PT ;  /* 0x000000010b00780c */ /* 0x000fda0003f25070 */
[----:B------:R-:W0:Y:S01]  /*04a0*/  @!P1 S2R R14, SR_CgaCtaId ;  /* 0x00000000000e9919 */ /* 0x000e220000008800 */
[----:B------:R-:W-:Y:S01]  /*04b0*/  @!P1 MOV R13, 0x400 ;  /* 0x00000400000d9802 */ /* 0x000fe20000000f00 */
[----:B------:R-:W-:Y:S06]  /*04c0*/  @!P0 BRA `(.L_x_4) ;  /* 0x0000000000248947 */ /* 0x000fec0003800000 */
[----:B------:R-:W1:Y:S01]  /*04d0*/  S2UR UR6, SR_CgaCtaId ;  /* 0x00000000000679c3 */ /* 0x000e620000008800 */
[----:B------:R-:W-:Y:S01]  /*04e0*/  UMOV UR4, 0x400 ;  /* 0x0000040000047882 */ /* 0x000fe20000000000 */
[----:B------:R-:W-:Y:S02]  /*04f0*/  IMAD R11, R10, R8, R9 ;  /* 0x000000080a0b7224 */ /* 0x000fe400078e0209 */
[----:B------:R-:W-:Y:S01]  /*0500*/  VIADD R8, R8, 0x2 ;  /* 0x0000000208087836 */ /* 0x000fe20000000000 */
[----:B-1----:R-:W-:-:S06]  /*0510*/  ULEA UR4, UR6, UR4, 0x18 ;  /* 0x0000000406047291 */ /* 0x002fcc000f8ec0ff */
[----:B------:R-:W-:-:S05]  /*0520*/  LEA R11, R11, UR4, 0x2 ;  /* 0x000000040b0b7c11 */ /* 0x000fca000f8e10ff */
[----:B------:R-:W-:Y:S01]  /*0530*/  IMAD R12, R10, 0x4, R11 ;  /* 0x000000040a0c7824 */ /* 0x000fe200078e020b */
[----:B------:R1:W-:Y:S04]  /*0540*/  STS [R11], RZ ;  /* 0x000000ff0b007388 */ /* 0x0003e80000000800 */
[----:B------:R1:W-:Y:S02]  /*0550*/  STS [R12], RZ ;  /* 0x000000ff0c007388 */ /* 0x0003e40000000800 */
.L_x_4:
[----:B0-----:R-:W-:Y:S01]  /*0560*/  @!P1 LEA R13, R14, R13, 0x18 ;  /* 0x0000000d0e0d9211 */ /* 0x001fe200078ec0ff */
[----:B------:R-:W-:-:S04]  /*0570*/  @!P1 IMAD R8, R10, R8, R9 ;  /* 0x000000080a089224 */ /* 0x000fc800078e0209 */
[----:B------:R-:W-:-:S05]  /*0580*/  @!P1 IMAD R8, R8, 0x4, R13 ;  /* 0x0000000408089824 */ /* 0x000fca00078e020d */
[----:B------:R2:W-:Y:S02]  /*0590*/  @!P1 STS [R8], RZ ;  /* 0x000000ff08009388 */ /* 0x0005e40000000800 */
.L_x_0:
[----:B------:R-:W-:Y:S01]  /*05a0*/  UISETP.GE.AND UP0, UPT, UR15, URZ, UPT ;  /* 0x000000ff0f00728c */ /* 0x000fe2000bf06270 */
[----:B------:R-:W3:Y:S01]  /*05b0*/  LDCU.64 UR12, c[0x0][0x358] ;  /* 0x00006b00ff0c77ac */ /* 0x000ee20008000a00 */
[----:B------:R-:W-:-:S07]  /*05c0*/  UIADD3 UR6, UPT, UPT, -UR10, URZ, URZ ;  /* 0x000000ff0a067290 */ /* 0x000fce000fffe1ff */
[----:B------:R-:W-:Y:S05]  /*05d0*/  BRA.U !UP0, `(.L_x_5) ;  /* 0x0000001108b47547 */ /* 0x000fea000b800000 */
[----:B0-----:R-:W-:Y:S01]  /*05e0*/  I2FP.F32.S32 R19, R6 ;  /* 0x0000000600137245 */ /* 0x001fe20000201400 */
[----:B------:R-:W-:Y:S01]  /*05f0*/  VIADD R6, R6, 0x1 ;  /* 0x0000000106067836 */ /* 0x000fe20000000000 */
[----:B------:R-:W-:Y:S01]  /*0600*/  UIADD3 UR4, UPT, UPT, UR15, 0x1, URZ ;  /* 0x000000010f047890 */ /* 0x000fe2000fffe0ff */
[----:B------:R-:W-:Y:S01]  /*0610*/  IMAD R24, R20, UR7, RZ ;  /* 0x0000000714187c24 */ /* 0x000fe2000f8e02ff */
[----:B------:R-:W-:Y:S02]  /*0620*/  UIADD3 UR17, UPT, UPT, UR5, -UR10, URZ ;  /* 0x8000000a05117290 */ /* 0x000fe4000fffe0ff */
[----:B------:R-:W-:Y:S01]  /*0630*/  VIADD R21, R21, UR10 ;  /* 0x0000000a15157c36 */ /* 0x000fe20008000000 */
[----:B------:R-:W-:Y:S01]  /*0640*/  LOP3.LUT R10, R6, 0x7, RZ, 0xc0, !PT ;  /* 0x00000007060a7812 */ /* 0x000fe200078ec0ff */
[----:B------:R-:W-:Y:S01]  /*0650*/  VIADD R23, R2, -UR10 ;  /* 0x8000000a02177c36 */ /* 0x000fe20008000000 */
[----:B------:R-:W-:Y:S01]  /*0660*/  IADD3 R9, PT, PT, R3, R24, RZ ;  /* 0x0000001803097210 */ /* 0x000fe20007ffe0ff */
[----:B--2---:R-:W-:Y:S01]  /*0670*/  IMAD R8, R0, UR16, RZ ;  /* 0x0000001000087c24 */ /* 0x004fe2000f8e02ff */
[----:B-1----:R-:W-:Y:S01]  /*0680*/  LOP3.LUT R11, R6, 0xfffffff8, RZ, 0xc0, !PT ;  /* 0xfffffff8060b7812 */ /* 0x002fe200078ec0ff */
[----:B------:R-:W-:Y:S01]  /*0690*/  VIADD R22, R7, UR10 ;  /* 0x0000000a07167c36 */ /* 0x000fe20008000000 */
[----:B------:R-:W-:-:S03]  /*06a0*/  ULOP3.LUT UR7, UR4, 0x7ffffffc, URZ, 0xc0, !UPT ;  /* 0x7ffffffc04077892 */ /* 0x000fc6000f8ec0ff */
[----:B------:R-:W-:-:S09]  /*06b0*/  UMOV UR4, URZ ;  /* 0x000000ff00047c82 */ /* 0x000fd20008000000 */
.L_x_29:
[----:B------:R-:W-:Y:S01]  /*06c0*/  ISETP.GE.AND P0, PT, R3, R24, PT ;  /* 0x000000180300720c */ /* 0x000fe20003f06270 */
[----:B------:R-:W-:Y:S01]  /*06d0*/  UMOV UR8, UR4 ;  /* 0x0000000400087c82 */ /* 0x000fe20008000000 */
[----:B------:R-:W-:Y:S01]  /*06e0*/  UIADD3 UR4, UPT, UPT, UR4, 0x1, URZ ;  /* 0x0000000104047890 */ /* 0x000fe2000fffe0ff */
[----:B------:R-:W-:Y:S01]  /*06f0*/  BSSY.RECONVERGENT B0, `(.L_x_6) ;  /* 0x000008f000007945 */ /* 0x000fe20003800200 */
[----:B------:R-:W-:-:S09]  /*0700*/  UISETP.NE.AND UP0, UPT, UR8, UR15, UPT ;  /* 0x0000000f0800728c */ /* 0x000fd2000bf05270 */
[----:B0---45:R-:W-:Y:S05]  /*0710*/  @P0 BRA `(.L_x_7) ;  /* 0x0000000800300947 */ /* 0x031fea0003800000 */
[----:B------:R-:W0:Y:S02]  /*0720*/  LDCU UR8, c[0x0][0x388] ;  /* 0x00007100ff0877ac */ /* 0x000e240008000800 */
[----:B0-----:R-:W-:-:S09]  /*0730*/  UISETP.GE.AND UP1, UPT, UR8, URZ, UPT ;  /* 0x000000ff0800728c */ /* 0x001fd2000bf26270 */
[----:B------:R-:W-:Y:S05]  /*0740*/  BRA.U !UP1, `(.L_x_8) ;  /* 0x0000000509fc7547 */ /* 0x000fea000b800000 */
[----:B------:R-:W-:-:S07]  /*0750*/  IMAD.MOV.U32 R17, RZ, RZ, R3 ;  /* 0x000000ffff117224 */ /* 0x000fce00078e0003 */
.L_x_14:
[-C--:B------:R-:W-:Y:S01]  /*0760*/  IABS R14, R20.reuse ;  /* 0x00000014000e7213 */ /* 0x080fe20000000000 */
[----:B------:R-:W0:Y:S01]  /*0770*/  LDCU.64 UR8, c[0x0][0x398] ;  /* 0x00007300ff0877ac */ /* 0x000e220008000a00 */
[----:B-----5:R-:W-:Y:S02]  /*0780*/  IABS R16, R17 ;  /* 0x0000001100107213 */ /* 0x020fe40000000000 */
[----:B------:R-:W1:Y:S01]  /*0790*/  I2F.RP R15, R14 ;  /* 0x0000000e000f7306 */ /* 0x000e620000209400 */
[----:B------:R-:W-:-:S07]  /*07a0*/  IABS R18, R20 ;  /* 0x0000001400127213 */ /* 0x000fce0000000000 */
[----:B-1----:R-:W1:Y:S02]  /*07b0*/  MUFU.RCP R15, R15 ;  /* 0x0000000f000f7308 */ /* 0x002e640000001000 */
[----:B-1----:R-:W-:Y:S02]  /*07c0*/  VIADD R12, R15, 0xffffffe ;  /* 0x0ffffffe0f0c7836 */ /* 0x002fe40000000000 */
[----:B------:R-:W-:-:S04]  /*07d0*/  IMAD.MOV R15, RZ, RZ, -R18 ;  /* 0x000000ffff0f7224 */ /* 0x000fc800078e0a12 */
[----:B------:R1:W2:Y:S02]  /*07e0*/  F2I.FTZ.U32.TRUNC.NTZ R13, R12 ;  /* 0x0000000c000d7305 */ /* 0x0002a4000021f000 */
[----:B-1----:R-:W-:Y:S02]  /*07f0*/  IMAD.MOV.U32 R12, RZ, RZ, RZ ;  /* 0x000000ffff0c7224 */ /* 0x002fe400078e00ff */
[----:B--2---:R-:W-:-:S04]  /*0800*/  IMAD.MOV R25, RZ, RZ, -R13 ;  /* 0x000000ffff197224 */ /* 0x004fc800078e0a0d */
[----:B------:R-:W-:-:S04]  /*0810*/  IMAD R25, R25, R14, RZ ;  /* 0x0000000e19197224 */ /* 0x000fc800078e02ff */
[----:B------:R-:W-:Y:S01]  /*0820*/  IMAD.HI.U32 R13, R13, R25, R12 ;  /* 0x000000190d0d7227 */ /* 0x000fe200078e000c */
[----:B------:R-:W-:Y:S01]  /*0830*/  LOP3.LUT R12, R17, R20, RZ, 0x3c, !PT ;  /* 0x00000014110c7212 */ /* 0x000fe200078e3cff */
[----:B------:R-:W1:Y:S03]  /*0840*/  LDC R25, c[0x0][0x388] ;  /* 0x0000e200ff197b82 */ /* 0x000e660000000800 */
[----:B------:R-:W-:Y:S01]  /*0850*/  ISETP.GE.AND P2, PT, R12, RZ, PT ;  /* 0x000000ff0c00720c */ /* 0x000fe20003f46270 */
[----:B------:R-:W-:-:S04]  /*0860*/  IMAD.HI.U32 R13, R13, R16, RZ ;  /* 0x000000100d0d7227 */ /* 0x000fc800078e00ff */
[----:B------:R-:W-:Y:S02]  /*0870*/  IMAD R15, R13, R15, R16 ;  /* 0x0000000f0d0f7224 */ /* 0x000fe400078e0210 */
[----:B------:R-:W2:Y:S03]  /*0880*/  LDC R16, c[0x0][0x3a0] ;  /* 0x0000e800ff107b82 */ /* 0x000ea60000000800 */
[----:B------:R-:W-:-:S13]  /*0890*/  ISETP.GT.U32.AND P1, PT, R14, R15, PT ;  /* 0x0000000f0e00720c */ /* 0x000fda0003f24070 */
[----:B------:R-:W-:Y:S02]  /*08a0*/  @!P1 IMAD.IADD R15, R15, 0x1, -R14 ;  /* 0x000000010f0f9824 */ /* 0x000fe400078e0a0e */
[----:B------:R-:W-:Y:S01]  /*08b0*/  @!P1 VIADD R13, R13, 0x1 ;  /* 0x000000010d0d9836 */ /* 0x000fe20000000000 */
[----:B------:R-:W-:Y:S02]  /*08c0*/  ISETP.NE.AND P1, PT, R20, RZ, PT ;  /* 0x000000ff1400720c */ /* 0x000fe40003f25270 */
[----:B------:R-:W-:-:S13]  /*08d0*/  ISETP.GE.U32.AND P0, PT, R15, R14, PT ;  /* 0x0000000e0f00720c */ /* 0x000fda0003f06070 */
[----:B------:R-:W-:-:S05]  /*08e0*/  @P0 IADD3 R13, PT, PT, R13, 0x1, RZ ;  /* 0x000000010d0d0810 */ /* 0x000fca0007ffe0ff */
[----:B------:R-:W-:Y:S01]  /*08f0*/  @!P2 IMAD.MOV R13, RZ, RZ, -R13 ;  /* 0x000000ffff0da224 */ /* 0x000fe200078e0a0d */
[----:B------:R-:W-:-:S05]  /*0900*/  @!P1 LOP3.LUT R13, RZ, R20, RZ, 0x33, !PT ;  /* 0x00000014ff0d9212 */ /* 0x000fca00078e33ff */
[----:B------:R-:W-:Y:S02]  /*0910*/  IMAD.MOV R12, RZ, RZ, -R13 ;  /* 0x000000ffff0c7224 */ /* 0x000fe400078e0a0d */
[----:B------:R-:W-:Y:S02]  /*0920*/  VIADD R14, R13, UR17 ;  /* 0x000000110d0e7c36 */ /* 0x000fe40008000000 */
[----:B------:R-:W-:-:S03]  /*0930*/  IMAD R12, R20, R12, R17 ;  /* 0x0000000c140c7224 */ /* 0x000fc600078e0211 */
[----:B0-----:R-:W-:Y:S01]  /*0940*/  ISETP.GE.AND P1, PT, R14, UR9, PT ;  /* 0x000000090e007c0c */ /* 0x001fe2000bf26270 */
[----:B------:R-:W-:-:S03]  /*0950*/  IMAD.IADD R15, R23, 0x1, R12 ;  /* 0x00000001170f7824 */ /* 0x000fc600078e020c */
[----:B------:R-:W-:Y:S02]  /*0960*/  ISETP.GT.AND P1, PT, R14, -0x1, !P1 ;  /* 0xffffffff0e00780c */ /* 0x000fe40004f24270 */
[----:B------:R-:W-:-:S04]  /*0970*/  ISETP.GE.AND P0, PT, R15, UR8, PT ;  /* 0x000000080f007c0c */ /* 0x000fc8000bf06270 */
[----:B------:R-:W-:-:S04]  /*0980*/  ISETP.GT.AND P0, PT, R15, -0x1, !P0 ;  /* 0xffffffff0f00780c */ /* 0x000fc80004704270 */
[----:B------:R-:W-:-:S04]  /*0990*/  PLOP3.LUT P0, PT, P0, P1, PT, 0x80, 0x8 ;  /* 0x000000000008781c */ /* 0x000fc80000703070 */
[----:B--2---:R-:W-:Y:S01]  /*09a0*/  ISETP.LT.OR P0, PT, R16, 0x1, !P0 ;  /* 0x000000011000780c */ /* 0x004fe20004701670 */
[----:B------:R-:W-:-:S12]  /*09b0*/  IMAD.MOV.U32 R16, RZ, RZ, RZ ;  /* 0x000000ffff107224 */ /* 0x000fd800078e00ff */
[----:B------:R-:W0:Y:S01]  /*09c0*/  @!P0 LDC.64 R12, c[0x0][0x390] ;  /* 0x0000e400ff0c8b82 */ /* 0x000e220000000a00 */
[----:B------:R-:W-:Y:S02]  /*09d0*/  @!P0 IMAD R15, R14, UR8, R15 ;  /* 0x000000080e0f8c24 */ /* 0x000fe4000f8e020f */
[----:B------:R-:W-:Y:S02]  /*09e0*/  IMAD.MOV.U32 R18, RZ, RZ, -0x40800000 ;  /* 0xbf800000ff127424 */ /* 0x000fe400078e00ff */
[----:B0-----:R-:W-:-:S05]  /*09f0*/  @!P0 IMAD.WIDE R12, R15, 0x4, R12 ;  /* 0x000000040f0c8825 */ /* 0x001fca00078e020c */
[----:B---3--:R0:W5:Y:S01]  /*0a00*/  @!P0 LDG.E R16, desc[UR12][R12.64] ;  /* 0x0000000c0c108981 */ /* 0x008162000c1e1900 */
[----:B-1----:R-:W-:Y:S01]  /*0a10*/  ISETP.GE.U32.AND P0, PT, R25, 0x7, PT ;  /* 0x000000071900780c */ /* 0x002fe20003f06070 */
[----:B------:R-:W-:-:S12]  /*0a20*/  IMAD.MOV.U32 R26, RZ, RZ, RZ ;  /* 0x000000ffff1a7224 */ /* 0x000fd800078e00ff */
[----:B0-----:R-:W-:Y:S05]  /*0a30*/  @!P0 BRA `(.L_x_9) ;  /* 0x0000000000888947 */ /* 0x001fea0003800000 */
[----:B------:R-:W-:Y:S02]  /*0a40*/  HFMA2 R18, -RZ, RZ, -1.875, 0 ;  /* 0xbf800000ff127431 */ /* 0x000fe400000001ff */
[----:B------:R-:W-:-:S07]  /*0a50*/  IMAD.MOV.U32 R26, RZ, RZ, RZ ;  /* 0x000000ffff1a7224 */ /* 0x000fce00078e00ff */
.L_x_10:
[----:B------:R-:W-:-:S04]  /*0a60*/  IMAD.SHL.U32 R27, R26, 0x4, RZ ;  /* 0x000000041a1b7824 */ /* 0x000fc800078e00ff */
[----:B------:R-:W0:Y:S08]  /*0a70*/  LDC.64 R14, c[0x3][R27] ;  /* 0x00c000001b0e7b82 */ /* 0x000e300000000a00 */
[----:B------:R-:W1:Y:S01]  /*0a80*/  LDC.64 R12, c[0x3][R27+0x8] ;  /* 0x00c002001b0c7b82 */ /* 0x000e620000000a00 */
[C---:B0----5:R-:W-:Y:S02]  /*0a90*/  FSETP.GE.AND P2, PT, R16.reuse, R14, PT ;  /* 0x0000000e1000720b */ /* 0x061fe40003f46000 */
[----:B------:R-:W-:-:S05]  /*0aa0*/  FSETP.GE.AND P3, PT, R16, R15, PT ;  /* 0x0000000f1000720b */ /* 0x000fca0003f66000 */
[----:B------:R-:W0:Y:S01]  /*0ab0*/  LDC.64 R14, c[0x3][R27+0x10] ;  /* 0x00c004001b0e7b82 */ /* 0x000e220000000a00 */
[C---:B-1----:R-:W-:Y:S02]  /*0ac0*/  FSETP.GE.AND P4, PT, R16.reuse, R12, PT ;  /* 0x0000000c1000720b */ /* 0x042fe40003f86000 */
[----:B------:R-:W-:-:S05]  /*0ad0*/  FSETP.GE.AND P5, PT, R16, R13, PT ;  /* 0x0000000d1000720b */ /* 0x000fca0003fa6000 */
[----:B------:R-:W1:Y:S01]  /*0ae0*/  LDC.64 R12, c[0x3][R27+0x18] ;  /* 0x00c006001b0c7b82 */ /* 0x000e620000000a00 */
[----:B------:R-:W-:Y:S02]  /*0af0*/  @P2 I2FP.F32.U32 R18, R26 ;  /* 0x0000001a00122245 */ /* 0x000fe40000201000 */
[----:B0-----:R-:W-:Y:S01]  /*0b00*/  FSETP.GE.AND P1, PT, R16, R14, PT ;  /* 0x0000000e1000720b */ /* 0x001fe20003f26000 */
[----:B------:R-:W-:Y:S01]  /*0b10*/  VIADD R14, R26, 0x1 ;  /* 0x000000011a0e7836 */ /* 0x000fe20000000000 */
[----:B------:R-:W-:-:S04]  /*0b20*/  FSETP.GE.AND P0, PT, R16, R15, PT ;  /* 0x0000000f1000720b */ /* 0x000fc80003f06000 */
[----:B------:R-:W-:Y:S01]  /*0b30*/  @P3 I2FP.F32.U32 R18, R14 ;  /* 0x0000000e00123245 */ /* 0x000fe20000201000 */
[----:B------:R-:W-:Y:S01]  /*0b40*/  VIADD R14, R26, 0x2 ;  /* 0x000000021a0e7836 */ /* 0x000fe20000000000 */
[----:B-1----:R-:W-:Y:S01]  /*0b50*/  FSETP.GE.AND P2, PT, R16, R12, PT ;  /* 0x0000000c1000720b */ /* 0x002fe20003f46000 */
[----:B------:R-:W-:-:S03]  /*0b60*/  VIADD R12, R26, 0x5 ;  /* 0x000000051a0c7836 */ /* 0x000fc60000000000 */
[----:B------:R-:W-:Y:S01]  /*0b70*/  @P4 I2FP.F32.U32 R18, R14 ;  /* 0x0000000e00124245 */ /* 0x000fe20000201000 */
[----:B------:R-:W-:-:S05]  /*0b80*/  VIADD R14, R26, 0x3 ;  /* 0x000000031a0e7836 */ /* 0x000fca0000000000 */
[----:B------:R-:W-:Y:S01]  /*0b90*/  @P5 I2FP.F32.U32 R18, R14 ;  /* 0x0000000e00125245 */ /* 0x000fe20000201000 */
[----:B------:R-:W-:-:S05]  /*0ba0*/  VIADD R14, R26, 0x4 ;  /* 0x000000041a0e7836 */ /* 0x000fca0000000000 */
[----:B------:R-:W-:Y:S02]  /*0bb0*/  @P1 I2FP.F32.U32 R18, R14 ;  /* 0x0000000e00121245 */ /* 0x000fe40000201000 */
[----:B------:R-:W-:Y:S01]  /*0bc0*/  FSETP.GE.AND P1, PT, R16, R13, PT ;  /* 0x0000000d1000720b */ /* 0x000fe20003f26000 */
[C---:B------:R-:W-:Y:S01]  /*0bd0*/  VIADD R13, R26.reuse, 0x7 ;  /* 0x000000071a0d7836 */ /* 0x040fe20000000000 */
[----:B------:R-:W-:Y:S02]  /*0be0*/  @P0 I2FP.F32.U32 R18, R12 ;  /* 0x0000000c00120245 */ /* 0x000fe40000201000 */
[C---:B------:R-:W-:Y:S01]  /*0bf0*/  IADD3 R12, PT, PT, R26.reuse, 0x6, RZ ;  /* 0x000000061a0c7810 */ /* 0x040fe20007ffe0ff */
[----:B------:R-:W-:-:S03]  /*0c00*/  VIADD R26, R26, 0x8 ;  /* 0x000000081a1a7836 */ /* 0x000fc60000000000 */
[----:B------:R-:W-:Y:S02]  /*0c10*/  @P2 I2FP.F32.U32 R18, R12 ;  /* 0x0000000c00122245 */ /* 0x000fe40000201000 */
[----:B------:R-:W-:-:S03]  /*0c20*/  ISETP.NE.AND P0, PT, R26, R11, PT ;  /* 0x0000000b1a00720c */ /* 0x000fc60003f05270 */
[----:B------:R-:W-:-:S10]  /*0c30*/  @P1 I2FP.F32.U32 R18, R13 ;  /* 0x0000000d00121245 */ /* 0x000fd40000201000 */
[----:B------:R-:W-:Y:S05]  /*0c40*/  @P0 BRA `(.L_x_10) ;  /* 0xfffffffc00840947 */ /* 0x000fea000383ffff */
[----:B------:R-:W-:-:S07]  /*0c50*/  IMAD.MOV.U32 R26, RZ, RZ, R11 ;  /* 0x000000ffff1a7224 */ /* 0x000fce00078e000b */
.L_x_9:
[----:B------:R-:W-:-:S13]  /*0c60*/  ISETP.NE.AND P0, PT, R10, RZ, PT ;  /* 0x000000ff0a00720c */ /* 0x000fda0003f05270 */
[----:B------:R-:W-:Y:S05]  /*0c70*/  @!P0 BRA `(.L_x_11) ;  /* 0x00000000008c8947 */ /* 0x000fea0003800000 */
[----:B------:R-:W-:Y:S01]  /*0c80*/  VIADD R12, R10, 0xffffffff ;  /* 0xffffffff0a0c7836 */ /* 0x000fe20000000000 */
[----:B------:R-:W-:-:S04]  /*0c90*/  LOP3.LUT P4, RZ, R6, 0x3, RZ, 0xc0, !PT ;  /* 0x0000000306ff7812 */ /* 0x000fc8000788c0ff */
[----:B------:R-:W-:-:S13]  /*0ca0*/  ISETP.GE.U32.AND P0, PT, R12, 0x3, PT ;  /* 0x000000030c00780c */ /* 0x000fda0003f06070 */
[----:B------:R-:W-:Y:S05]  /*0cb0*/  @!P0 BRA `(.L_x_12) ;  /* 0x00000000003c8947 */ /* 0x000fea0003800000 */
[----:B------:R-:W-:-:S04]  /*0cc0*/  IMAD.SHL.U32 R27, R26, 0x4, RZ ;  /* 0x000000041a1b7824 */ /* 0x000fc800078e00ff */
[----:B------:R-:W0:Y:S08]  /*0cd0*/  LDC.64 R12, c[0x3][R27] ;  /* 0x00c000001b0c7b82 */ /* 0x000e300000000a00 */
[----:B------:R-:W1:Y:S01]  /*0ce0*/  LDC.64 R14, c[0x3][R27+0x8] ;  /* 0x00c002001b0e7b82 */ /* 0x000e620000000a00 */
[----:B0----5:R-:W-:Y:S01]  /*0cf0*/  FSETP.GE.AND P0, PT, R16, R12, PT ;  /* 0x0000000c1000720b */ /* 0x021fe20003f06000 */
[----:B------:R-:W-:Y:S01]  /*0d00*/  VIADD R12, R26, 0x1 ;  /* 0x000000011a0c7836 */ /* 0x000fe20000000000 */
[----:B------:R-:W-:-:S02]  /*0d10*/  FSETP.GE.AND P1, PT, R16, R13, PT ;  /* 0x0000000d1000720b */ /* 0x000fc40003f26000 */
[----:B------:R-:W-:Y:S02]  /*0d20*/  IADD3 R13, PT, PT, R26, 0x3, RZ ;  /* 0x000000031a0d7810 */ /* 0x000fe40007ffe0ff */
[C---:B-1----:R-:W-:Y:S02]  /*0d30*/  FSETP.GE.AND P2, PT, R16.reuse, R14, PT ;  /* 0x0000000e1000720b */ /* 0x042fe40003f46000 */
[----:B------:R-:W-:-:S05]  /*0d40*/  FSETP.GE.AND P3, PT, R16, R15, PT ;  /* 0x0000000f1000720b */ /* 0x000fca0003f66000 */
[----:B------:R-:W-:Y:S02]  /*0d50*/  @P0 I2FP.F32.U32 R18, R26 ;  /* 0x0000001a00120245 */ /* 0x000fe40000201000 */
[----:B------:R-:W-:Y:S01]  /*0d60*/  @P1 I2FP.F32.U32 R18, R12 ;  /* 0x0000000c00121245 */ /* 0x000fe20000201000 */
[C---:B------:R-:W-:Y:S02]  /*0d70*/  VIADD R12, R26.reuse, 0x2 ;  /* 0x000000021a0c7836 */ /* 0x040fe40000000000 */
[----:B------:R-:W-:-:S03]  /*0d80*/  VIADD R26, R26, 0x4 ;  /* 0x000000041a1a7836 */ /* 0x000fc60000000000 */
[----:B------:R-:W-:Y:S02]  /*0d90*/  @P2 I2FP.F32.U32 R18, R12 ;  /* 0x0000000c00122245 */ /* 0x000fe40000201000 */
[----:B------:R-:W-:-:S07]  /*0da0*/  @P3 I2FP.F32.U32 R18, R13 ;  /* 0x0000000d00123245 */ /* 0x000fce0000201000 */
.L_x_12:
[----:B------:R-:W-:Y:S05]  /*0db0*/  @!P4 BRA `(.L_x_11) ;  /* 0x00000000003cc947 */ /* 0x000fea0003800000 */
[C---:B------:R-:W-:Y:S02]  /*0dc0*/  LOP3.LUT P1, RZ, R25.reuse, 0x3, RZ, 0xc0, !PT ;  /* 0x0000000319ff7812 */ /* 0x040fe4000782c0ff */
[----:B------:R-:W-:-:S11]  /*0dd0*/  LOP3.LUT P0, RZ, R25, 0x1, RZ, 0xc0, !PT ;  /* 0x0000000119ff7812 */ /* 0x000fd6000780c0ff */
[----:B------:R-:W-:Y:S05]  /*0de0*/  @!P1 BRA `(.L_x_13) ;  /* 0x0000000000209947 */ /* 0x000fea0003800000 */
[----:B------:R-:W-:-:S06]  /*0df0*/  IMAD.SHL.U32 R12, R26, 0x4, RZ ;  /* 0x000000041a0c7824 */ /* 0x000fcc00078e00ff */
[----:B------:R-:W0:Y:S02]  /*0e00*/  LDC.64 R12, c[0x3][R12] ;  /* 0x00c000000c0c7b82 */ /* 0x000e240000000a00 */
[C---:B0----5:R-:W-:Y:S02]  /*0e10*/  FSETP.GE.AND P1, PT, R16.reuse, R12, PT ;  /* 0x0000000c1000720b */ /* 0x061fe40003f26000 */
[----:B------:R-:W-:Y:S01]  /*0e20*/  FSETP.GE.AND P2, PT, R16, R13, PT ;  /* 0x0000000d1000720b */ /* 0x000fe20003f46000 */
[----:B------:R-:W-:-:S10]  /*0e30*/  VIADD R13, R26, 0x1 ;  /* 0x000000011a0d7836 */ /* 0x000fd40000000000 */
[----:B------:R-:W-:Y:S01]  /*0e40*/  @P1 I2FP.F32.U32 R18, R26 ;  /* 0x0000001a00121245 */ /* 0x000fe20000201000 */
[----:B------:R-:W-:Y:S01]  /*0e50*/  VIADD R26, R26, 0x2 ;  /* 0x000000021a1a7836 */ /* 0x000fe20000000000 */
[----:B------:R-:W-:-:S07]  /*0e60*/  @P2 I2FP.F32.U32 R18, R13 ;  /* 0x0000000d00122245 */ /* 0x000fce0000201000 */
.L_x_13:
[----:B------:R-:W-:-:S04]  /*0e70*/  @!P0 IMAD.SHL.U32 R12, R26, 0x4, RZ ;  /* 0x000000041a0c8824 */ /* 0x000fc800078e00ff */
[----:B------:R-:W0:Y:S02]  /*0e80*/  @!P0 LDC R13, c[0x3][R12] ;  /* 0x00c000000c0d8b82 */ /* 0x000e240000000800 */
[----:B0----5:R-:W-:-:S13]  /*0e90*/  FSETP.GE.AND P1, PT, R16, R13, !P0 ;  /* 0x0000000d1000720b */ /* 0x021fda0004726000 */
[----:B------:R-:W-:-:S07]  /*0ea0*/  @P1 I2FP.F32.U32 R18, R26 ;  /* 0x0000001a00121245 */ /* 0x000fce0000201000 */
.L_x_11:
[----:B------:R-:W0:Y:S01]  /*0eb0*/  S2UR UR9, SR_CgaCtaId ;  /* 0x00000000000979c3 */ /* 0x000e220000008800 */
[----:B------:R-:W-:Y:S02]  /*0ec0*/  UMOV UR8, 0x400 ;  /* 0x0000040000087882 */ /* 0x000fe40000000000 */
[----:B0-----:R-:W-:-:S06]  /*0ed0*/  ULEA UR8, UR9, UR8, 0x18 ;  /* 0x0000000809087291 */ /* 0x001fcc000f8ec0ff */
[----:B------:R-:W-:Y:S01]  /*0ee0*/  LEA R13, R17, UR8, 0x2 ;  /* 0x00000008110d7c11 */ /* 0x000fe2000f8e10ff */
[----:B------:R-:W-:-:S04]  /*0ef0*/  IMAD.IADD R17, R8, 0x1, R17 ;  /* 0x0000000108117824 */ /* 0x000fc800078e0211 */
[----:B------:R0:W-:Y:S01]  /*0f00*/  STS [R13], R18 ;  /* 0x000000120d007388 */ /* 0x0001e20000000800 */
[----:B------:R-:W-:-:S13]  /*0f10*/  ISETP.GE.AND P0, PT, R17, R24, PT ;  /* 0x000000181100720c */ /* 0x000fda0003f06270 */
[----:B0-----:R-:W-:Y:S05]  /*0f20*/  @!P0 BRA `(.L_x_14) ;  /* 0xfffffff8000c8947 */ /* 0x001fea000383ffff */
[----:B------:R-:W-:Y:S05]  /*0f30*/  BRA `(.L_x_7) ;  /* 0x0000000000287947 */ /* 0x000fea0003800000 */
.L_x_8:
[----:B------:R-:W0:Y:S01]  /*0f40*/  S2R R15, SR_CgaCtaId ;  /* 0x00000000000f7919 */ /* 0x000e220000008800 */
[----:B------:R-:W-:Y:S01]  /*0f50*/  MOV R12, 0x400 ;  /* 0x00000400000c7802 */ /* 0x000fe20000000f00 */
[----:B------:R-:W-:Y:S02]  /*0f60*/  HFMA2 R17, -RZ, RZ, -1.875, 0 ;  /* 0xbf800000ff117431 */ /* 0x000fe400000001ff */
[----:B------:R-:W-:Y:S01]  /*0f70*/  IMAD.MOV.U32 R13, RZ, RZ, R3 ;  /* 0x000000ffff0d7224 */ /* 0x000fe200078e0003 */
[----:B0-----:R-:W-:-:S07]  /*0f80*/  LEA R14, R15, R12, 0x18 ;  /* 0x0000000c0f0e7211 */ /* 0x001fce00078ec0ff */
.L_x_15:
[----:B------:R-:W-:Y:S02]  /*0f90*/  IMAD R12, R13, 0x4, R14 ;  /* 0x000000040d0c7824 */ /* 0x000fe400078e020e */
[----:B------:R-:W-:-:S03]  /*0fa0*/  IMAD.IADD R13, R8, 0x1, R13 ;  /* 0x00000001080d7824 */ /* 0x000fc600078e020d */
[----:B------:R0:W-:Y:S02]  /*0fb0*/  STS [R12], R17 ;  /* 0x000000110c007388 */ /* 0x0001e40000000800 */
[----:B------:R-:W-:-:S13]  /*0fc0*/  ISETP.GE.AND P0, PT, R13, R24, PT ;  /* 0x000000180d00720c */ /* 0x000fda0003f06270 */
[----:B0-----:R-:W-:Y:S05]  /*0fd0*/  @!P0 BRA `(.L_x_15) ;  /* 0xfffffffc00ec8947 */ /* 0x001fea000383ffff */
.L_x_7:
[----:B---3--:R-:W-:Y:S05]  /*0fe0*/  BSYNC.RECONVERGENT B0 ;  /* 0x0000000000007941 */ /* 0x008fea0003800200 */
.L_x_6:
[----:B------:R-:W0:Y:S02]  /*0ff0*/  LDCU UR10, c[0x0][0x3a4] ;  /* 0x00007480ff0a77ac */ /* 0x000e240008000800 */
[----:B0-----:R-:W-:Y:S01]  /*1000*/  UISETP.GE.AND UP1, UPT, UR10, URZ, UPT ;  /* 0x000000ff0a00728c */ /* 0x001fe2000bf26270 */
[----:B------:R-:W-:Y:S08]  /*1010*/  BAR.SYNC.DEFER_BLOCKING 0x0 ;  /* 0x0000000000007b1d */ /* 0x000ff00000010000 */
[----:B------:R-:W-:Y:S05]  /*1020*/  BRA.U !UP1, `(.L_x_16) ;  /* 0x0000000909187547 */ /* 0x000fea000b800000 */
[----:B------:R-:W-:-:S05]  /*1030*/  UMOV UR8, UR6 ;  /* 0x0000000600087c82 */ /* 0x000fca0008000000 */
.L_x_28:
[----:B0-----:R-:W0:Y:S01]  /*1040*/  LDCU UR10, c[0x0][0x3a4] ;  /* 0x00007480ff0a77ac */ /* 0x001e220008000800 */
[----:B------:R-:W-:Y:S01]  /*1050*/  VIADD R13, R21, UR8 ;  /* 0x00000008150d7c36 */ /* 0x000fe20008000000 */
[----:B------:R-:W-:Y:S01]  /*1060*/  UISETP.GE.U32.AND UP2, UPT, UR15, 0x3, UPT ;  /* 0x000000030f00788c */ /* 0x000fe2000bf46070 */
[----:B------:R-:W-:Y:S01]  /*1070*/  UMOV UR9, UR8 ;  /* 0x0000000800097c82 */ /* 0x000fe20008000000 */
[----:B------:R-:W-:Y:S02]  /*1080*/  UIADD3 UR8, UPT, UPT, UR8, 0x1, URZ ;  /* 0x0000000108087890 */ /* 0x000fe4000fffe0ff */
[----:B0-----:R-:W-:-:S03]  /*1090*/  UISETP.NE.AND UP1, UPT, UR9, UR10, UPT ;  /* 0x0000000a0900728c */ /* 0x001fc6000bf25270 */
[----:B------:R-:W-:Y:S02]  /*10a0*/  UMOV UR9, UR6 ;  /* 0x0000000600097c82 */ /* 0x000fe40008000000 */
[----:B----4-:R-:W-:Y:S06]  /*10b0*/  BRA.U !UP2, `(.L_x_17) ;  /* 0x000000050a447547 */ /* 0x010fec000b800000 */
[----:B------:R-:W0:Y:S01]  /*10c0*/  S2UR UR10, SR_CgaCtaId ;  /* 0x00000000000a79c3 */ /* 0x000e220000008800 */
[----:B------:R-:W-:Y:S01]  /*10d0*/  UMOV UR9, 0x400 ;  /* 0x0000040000097882 */ /* 0x000fe20000000000 */
[----:B------:R-:W1:Y:S01]  /*10e0*/  LDCU UR14, c[0x0][0x3a4] ;  /* 0x00007480ff0e77ac */ /* 0x000e620008000800 */
[----:B0-----:R-:W-:-:S06]  /*10f0*/  ULEA UR9, UR10, UR9, 0x18 ;  /* 0x000000090a097291 */ /* 0x001fcc000f8ec0ff */
[----:B------:R-:W-:Y:S01]  /*1100*/  IMAD.U32 R12, RZ, RZ, UR9 ;  /* 0x00000009ff0c7e24 */ /* 0x000fe2000f8e00ff */
[----:B-1----:R-:W-:-:S06]  /*1110*/  UMOV UR9, UR6 ;  /* 0x0000000600097c82 */ /* 0x002fcc0008000000 */
.L_x_26:
[----:B0123--:R-:W-:Y:S01]  /*1120*/  VIADD R14, R22, UR9 ;  /* 0x00000009160e7c36 */ /* 0x00ffe20008000000 */
[----:B------:R-:W-:Y:S03]  /*1130*/  BSSY.RECONVERGENT B0, `(.L_x_18) ;  /* 0x0000012000007945 */ /* 0x000fe60003800200 */
[----:B------:R-:W-:-:S04]  /*1140*/  IMAD R15, R20, R14, R13 ;  /* 0x0000000e140f7224 */ /* 0x000fc800078e020d */
[----:B------:R-:W-:-:S04]  /*1150*/  IMAD R15, R15, 0x4, R12 ;  /* 0x000000040f0f7824 */ /* 0x000fc800078e020c */
[----:B------:R-:W-:Y:S01]  /*1160*/  IMAD R17, R20, 0x4, R15 ;  /* 0x0000000414117824 */ /* 0x000fe200078e020f */
[----:B-----5:R-:W0:Y:S02]  /*1170*/  LDS R16, [R15] ;  /* 0x000000000f107984 */ /* 0x020e240000000800 */
[----:B0-----:R-:W-:-:S04]  /*1180*/  FSETP.GEU.AND P0, PT, R16, R19, PT ;  /* 0x000000131000720b */ /* 0x001fc80003f0e000 */
[----:B------:R-:W-:-:S13]  /*1190*/  FSETP.LTU.OR P0, PT, R16, RZ, P0 ;  /* 0x000000ff1000720b */ /* 0x000fda0000709400 */
[----:B------:R-:W-:Y:S05]  /*11a0*/  @P0 BRA `(.L_x_19) ;  /* 0x0000000000280947 */ /* 0x000fea0003800000 */
[----:B------:R-:W0:Y:S01]  /*11b0*/  S2UR UR11, SR_CgaCtaId ;  /* 0x00000000000b79c3 */ /* 0x000e220000008800 */
[----:B------:R-:W1:Y:S01]  /*11c0*/  F2I.TRUNC.NTZ R12, R16 ;  /* 0x00000010000c7305 */ /* 0x000e62000020f100 */
[----:B------:R-:W-:Y:S01]  /*11d0*/  UMOV UR10, 0x400 ;  /* 0x00000400000a7882 */ /* 0x000fe20000000000 */
[----:B-1----:R-:W-:Y:S01]  /*11e0*/  IMAD R15, R8, R12, R9 ;  /* 0x0000000c080f7224 */ /* 0x002fe200078e0209 */
[----:B0-----:R-:W-:-:S06]  /*11f0*/  ULEA UR10, UR11, UR10, 0x18 ;  /* 0x0000000a0b0a7291 */ /* 0x001fcc000f8ec0ff */
[----:B------:R-:W-:-:S05]  /*1200*/  MOV R12, UR10 ;  /* 0x0000000a000c7c02 */ /* 0x000fca0008000f00 */
[----:B------:R-:W-:-:S05]  /*1210*/  IMAD R15, R15, 0x4, R12 ;  /* 0x000000040f0f7824 */ /* 0x000fca00078e020c */
[----:B------:R-:W0:Y:S02]  /*1220*/  LDS R14, [R15] ;  /* 0x000000000f0e7984 */ /* 0x000e240000000800 */
[----:B0-----:R-:W-:-:S05]  /*1230*/  FADD R14, R14, 1 ;  /* 0x3f8000000e0e7421 */ /* 0x001fca0000000000 */
[----:B------:R0:W-:Y:S02]  /*1240*/  STS [R15], R14 ;  /* 0x0000000e0f007388 */ /* 0x0001e40000000800 */
.L_x_19:
[----:B------:R-:W-:Y:S05]  /*1250*/  BSYNC.RECONVERGENT B0 ;  /* 0x0000000000007941 */ /* 0x000fea0003800200 */
.L_x_18:
[----:B------:R-:W1:Y:S01]  /*1260*/  LDS R16, [R17] ;  /* 0x0000000011107984 */ /* 0x000e620000000800 */
[----:B------:R-:W-:Y:S01]  /*1270*/  BSSY.RECONVERGENT B0, `(.L_x_20) ;  /* 0x000000f000007945 */ /* 0x000fe20003800200 */
[----:B------:R-:W-:Y:S01]  /*1280*/  IMAD R25, R20, 0x4, R17 ;  /* 0x0000000414197824 */ /* 0x000fe200078e0211 */
[----:B-1----:R-:W-:-:S04]  /*1290*/  FSETP.GEU.AND P0, PT, R16, R19, PT ;  /* 0x000000131000720b */ /* 0x002fc80003f0e000 */
[----:B------:R-:W-:-:S13]  /*12a0*/  FSETP.LTU.OR P0, PT, R16, RZ, P0 ;  /* 0x000000ff1000720b */ /* 0x000fda0000709400 */
[----:B------:R-:W-:Y:S05]  /*12b0*/  @P0 BRA `(.L_x_21) ;  /* 0x0000000000280947 */ /* 0x000fea0003800000 */
[----:B------:R-:W1:Y:S01]  /*12c0*/  S2UR UR11, SR_CgaCtaId ;  /* 0x00000000000b79c3 */ /* 0x000e620000008800 */
[----:B------:R-:W0:Y:S01]  /*12d0*/  F2I.TRUNC.NTZ R12, R16 ;  /* 0x00000010000c7305 */ /* 0x000e22000020f100 */
[----:B------:R-:W-:Y:S01]  /*12e0*/  UMOV UR10, 0x400 ;  /* 0x00000400000a7882 */ /* 0x000fe20000000000 */
[----:B0-----:R-:W-:Y:S01]  /*12f0*/  IMAD R15, R8, R12, R9 ;  /* 0x0000000c080f7224 */ /* 0x001fe200078e0209 */
[----:B-1----:R-:W-:-:S06]  /*1300*/  ULEA UR10, UR11, UR10, 0x18 ;  /* 0x0000000a0b0a7291 */ /* 0x002fcc000f8ec0ff */
[----:B------:R-:W-:-:S04]  /*1310*/  IMAD.U32 R12, RZ, RZ, UR10 ;  /* 0x0000000aff0c7e24 */ /* 0x000fc8000f8e00ff */
[----:B------:R-:W-:-:S05]  /*1320*/  IMAD R15, R15, 0x4, R12 ;  /* 0x000000040f0f7824 */ /* 0x000fca00078e020c */
[----:B------:R-:W0:Y:S02]  /*1330*/  LDS R14, [R15] ;  /* 0x000000000f0e7984 */ /* 0x000e240000000800 */
[----:B0-----:R-:W-:-:S05]  /*1340*/  FADD R14, R14, 1 ;  /* 0x3f8000000e0e7421 */ /* 0x001fca0000000000 */
[----:B------:R1:W-:Y:S02]  /*1350*/  STS [R15], R14 ;  /* 0x0000000e0f007388 */ /* 0x0003e40000000800 */
.L_x_21:
[----:B------:R-:W-:Y:S05]  /*1360*/  BSYNC.RECONVERGENT B0 ;  /* 0x0000000000007941 */ /* 0x000fea0003800200 */
.L_x_20:
[----:B------:R-:W2:Y:S01]  /*1370*/  LDS R18, [R25] ;  /* 0x0000000019127984 */ /* 0x000ea20000000800 */
[----:B------:R-:W-:Y:S01]  /*1380*/  BSSY.RECONVERGENT B0, `(.L_x_22) ;  /* 0x000000f000007945 */ /* 0x000fe20003800200 */
[----:B------:R-:W-:Y:S01]  /*1390*/  IMAD R16, R20, 0x4, R25 ;  /* 0x0000000414107824 */ /* 0x000fe200078e0219 */
[----:B--2---:R-:W-:-:S04]  /*13a0*/  FSETP.GEU.AND P0, PT, R18, R19, PT ;  /* 0x000000131200720b */ /* 0x004fc80003f0e000 */
[----:B------:R-:W-:-:S13]  /*13b0*/  FSETP.LTU.OR P0, PT, R18, RZ, P0 ;  /* 0x000000ff1200720b */ /* 0x000fda0000709400 */
[----:B------:R-:W-:Y:S05]  /*13c0*/  @P0 BRA `(.L_x_23) ;  /* 0x0000000000280947 */ /* 0x000fea0003800000 */
[----:B------:R-:W2:Y:S01]  /*13d0*/  S2UR UR11, SR_CgaCtaId ;  /* 0x00000000000b79c3 */ /* 0x000ea20000008800 */
[----:B------:R-:W0:Y:S01]  /*13e0*/  F2I.TRUNC.NTZ R12, R18 ;  /* 0x00000012000c7305 */ /* 0x000e22000020f100 */
[----:B------:R-:W-:Y:S01]  /*13f0*/  UMOV UR10, 0x400 ;  /* 0x00000400000a7882 */ /* 0x000fe20000000000 */
[----:B01----:R-:W-:Y:S01]  /*1400*/  IMAD R15, R8, R12, R9 ;  /* 0x0000000c080f7224 */ /* 0x003fe200078e0209 */
[----:B--2---:R-:W-:-:S06]  /*1410*/  ULEA UR10, UR11, UR10, 0x18 ;  /* 0x0000000a0b0a7291 */ /* 0x004fcc000f8ec0ff */
[----:B------:R-:W-:-:S04]  /*1420*/  IMAD.U32 R12, RZ, RZ, UR10 ;  /* 0x0000000aff0c7e24 */ /* 0x000fc8000f8e00ff */
[----:B------:R-:W-:-:S05]  /*1430*/  IMAD R15, R15, 0x4, R12 ;  /* 0x000000040f0f7824 */ /* 0x000fca00078e020c */
[----:B------:R-:W0:Y:S02]  /*1440*/  LDS R14, [R15] ;  /* 0x000000000f0e7984 */ /* 0x000e240000000800 */
[----:B0-----:R-:W-:-:S05]  /*1450*/  FADD R14, R14, 1 ;  /* 0x3f8000000e0e7421 */ /* 0x001fca0000000000 */
[----:B------:R2:W-:Y:S02]  /*1460*/  STS [R15], R14 ;  /* 0x0000000e0f007388 */ /* 0x0005e40000000800 */
.L_x_23:
[----:B------:R-:W-:Y:S05]  /*1470*/  BSYNC.RECONVERGENT B0 ;  /* 0x0000000000007941 */ /* 0x000fea0003800200 */
.L_x_22:
[----:B------:R-:W3:Y:S01]  /*1480*/  LDS R16, [R16] ;  /* 0x0000000010107984 */ /* 0x000ee20000000800 */
[----:B------:R-:W-:Y:S01]  /*1490*/  BSSY.RECONVERGENT B0, `(.L_x_24) ;  /* 0x000000e000007945 */ /* 0x000fe20003800200 */
[----:B---3--:R-:W-:-:S04]  /*14a0*/  FSETP.GEU.AND P0, PT, R16, R19, PT ;  /* 0x000000131000720b */ /* 0x008fc80003f0e000 */
[----:B------:R-:W-:-:S13]  /*14b0*/  FSETP.LTU.OR P0, PT, R16, RZ, P0 ;  /* 0x000000ff1000720b */ /* 0x000fda0000709400 */
[----:B------:R-:W-:Y:S05]  /*14c0*/  @P0 BRA `(.L_x_25) ;  /* 0x0000000000280947 */ /* 0x000fea0003800000 */
[----:B------:R-:W3:Y:S01]  /*14d0*/  S2UR UR11, SR_CgaCtaId ;  /* 0x00000000000b79c3 */ /* 0x000ee20000008800 */
[----:B------:R-:W0:Y:S01]  /*14e0*/  F2I.TRUNC.NTZ R12, R16 ;  /* 0x00000010000c7305 */ /* 0x000e22000020f100 */
[----:B------:R-:W-:Y:S01]  /*14f0*/  UMOV UR10, 0x400 ;  /* 0x00000400000a7882 */ /* 0x000fe20000000000 */
[----:B012---:R-:W-:Y:S01]  /*1500*/  IMAD R15, R8, R12, R9 ;  /* 0x0000000c080f7224 */ /* 0x007fe200078e0209 */
[----:B---3--:R-:W-:-:S06]  /*1510*/  ULEA UR10, UR11, UR10, 0x18 ;  /* 0x0000000a0b0a7291 */ /* 0x008fcc000f8ec0ff */
[----:B------:R-:W-:-:S05]  /*1520*/  MOV R12, UR10 ;  /* 0x0000000a000c7c02 */ /* 0x000fca0008000f00 */
[----:B------:R-:W-:-:S05]  /*1530*/  IMAD R15, R15, 0x4, R12 ;  /* 0x000000040f0f7824 */ /* 0x000fca00078e020c */
[----:B------:R-:W0:Y:S02]  /*1540*/  LDS R14, [R15] ;  /* 0x000000000f0e7984 */ /* 0x000e240000000800 */
[----:B0-----:R-:W-:-:S05]  /*1550*/  FADD R14, R14, 1 ;  /* 0x3f8000000e0e7421 */ /* 0x001fca0000000000 */
[----:B------:R3:W-:Y:S02]  /*1560*/  STS [R15], R14 ;  /* 0x0000000e0f007388 */ /* 0x0007e40000000800 */
.L_x_25:
[----:B------:R-:W-:Y:S05]  /*1570*/  BSYNC.RECONVERGENT B0 ;  /* 0x0000000000007941 */ /* 0x000fea0003800200 */
.L_x_24:
[----:B------:R-:W-:Y:S01]  /*1580*/  UIADD3 UR9, UPT, UPT, UR9, 0x4, URZ ;  /* 0x0000000409097890 */ /* 0x000fe2000fffe0ff */
[----:B------:R-:W-:-:S03]  /*1590*/  UMOV UR10, UR14 ;  /* 0x0000000e000a7c82 */ /* 0x000fc60008000000 */
[----:B------:R-:W-:-:S04]  /*15a0*/  UIADD3 UR11, UPT, UPT, UR9, UR10, URZ ;  /* 0x0000000a090b7290 */ /* 0x000fc8000fffe0ff */
[----:B------:R-:W-:-:S09]  /*15b0*/  UISETP.NE.AND UP2, UPT, UR11, UR7, UPT ;  /* 0x000000070b00728c */ /* 0x000fd2000bf45270 */
[----:B------:R-:W-:Y:S05]  /*15c0*/  BRA.U UP2, `(.L_x_26) ;  /* 0xfffffff902d47547 */ /* 0x000fea000b83ffff */
.L_x_17:
[----:B------:R-:W-:-:S09]  /*15d0*/  ULOP3.LUT UP2, URZ, UR10, 0x1, URZ, 0xc0, !UPT ;  /* 0x000000010aff7892 */ /* 0x000fd2000f84c0ff */
[----:B------:R-:W-:Y:S05]  /*15e0*/  BRA.U !UP2, `(.L_x_27) ;  /* 0x000000010a687547 */ /* 0x000fea000b800000 */
[----:B------:R-:W4:Y:S01]  /*15f0*/  S2UR UR14, SR_CgaCtaId ;  /* 0x00000000000e79c3 */ /* 0x000f220000008800 */
[----:B------:R-:W-:Y:S01]  /*1600*/  VIADD R12, R22, UR9 ;  /* 0x00000009160c7c36 */ /* 0x000fe20008000000 */
[----:B------:R-:W-:Y:S01]  /*1610*/  UMOV UR11, 0x400 ;  /* 0x00000400000b7882 */ /* 0x000fe20000000000 */
[----:B------:R-:W-:Y:S02]  /*1620*/  UIADD3 UR9, UPT, UPT, UR9, 0x2, URZ ;  /* 0x0000000209097890 */ /* 0x000fe4000fffe0ff */
[----:B------:R-:W-:Y:S01]  /*1630*/  IMAD R12, R20, R12, R13 ;  /* 0x0000000c140c7224 */ /* 0x000fe200078e020d */
[----:B----4-:R-:W-:-:S06]  /*1640*/  ULEA UR11, UR14, UR11, 0x18 ;  /* 0x0000000b0e0b7291 */ /* 0x010fcc000f8ec0ff */
[----:B------:R-:W-:-:S05]  /*1650*/  LEA R17, R12, UR11, 0x2 ;  /* 0x0000000b0c117c11 */ /* 0x000fca000f8e10ff */
[----:B------:R-:W4:Y:S02]  /*1660*/  LDS R18, [R17] ;  /* 0x0000000011127984 */ /* 0x000f240000000800 */
[----:B----4-:R-:W-:-:S04]  /*1670*/  FSETP.GEU.AND P0, PT, R18, R19, PT ;  /* 0x000000131200720b */ /* 0x010fc80003f0e000 */
[----:B------:R-:W-:-:S13]  /*1680*/  FSETP.LTU.OR P0, PT, R18, RZ, P0 ;  /* 0x000000ff1200720b */ /* 0x000fda0000709400 */
[----:B------:R-:W4:Y:S02]  /*1690*/  @!P0 F2I.TRUNC.NTZ R12, R18 ;  /* 0x00000012000c8305 */ /* 0x000f24000020f100 */
[----:B----4-:R-:W-:-:S05]  /*16a0*/  @!P0 IMAD R12, R8, R12, R9 ;  /* 0x0000000c080c8224 */ /* 0x010fca00078e0209 */
[----:B------:R-:W-:-:S05]  /*16b0*/  @!P0 LEA R12, R12, UR11, 0x2 ;  /* 0x0000000b0c0c8c11 */ /* 0x000fca000f8e10ff */
[----:B0123--:R-:W0:Y:S02]  /*16c0*/  @!P0 LDS R14, [R12] ;  /* 0x000000000c0e8984 */ /* 0x00fe240000000800 */
[----:B0-----:R-:W-:Y:S01]  /*16d0*/  @!P0 FADD R15, R14, 1 ;  /* 0x3f8000000e0f8421 */ /* 0x001fe20000000000 */
[----:B------:R-:W-:-:S04]  /*16e0*/  IMAD R14, R20, 0x4, R17 ;  /* 0x00000004140e7824 */ /* 0x000fc800078e0211 */
[----:B------:R-:W-:Y:S04]  /*16f0*/  @!P0 STS [R12], R15 ;  /* 0x0000000f0c008388 */ /* 0x000fe80000000800 */
[----:B------:R-:W0:Y:S02]  /*1700*/  LDS R14, [R14] ;  /* 0x000000000e0e7984 */ /* 0x000e240000000800 */
[----:B0-----:R-:W-:-:S04]  /*1710*/  FSETP.GEU.AND P0, PT, R14, R19, PT ;  /* 0x000000130e00720b */ /* 0x001fc80003f0e000 */
[----:B------:R-:W-:-:S13]  /*1720*/  FSETP.LTU.OR P0, PT, R14, RZ, P0 ;  /* 0x000000ff0e00720b */ /* 0x000fda0000709400 */
[----:B-----5:R-:W0:Y:S02]  /*1730*/  @!P0 F2I.TRUNC.NTZ R16, R14 ;  /* 0x0000000e00108305 */ /* 0x020e24000020f100 */
[----:B0-----:R-:W-:-:S05]  /*1740*/  @!P0 IMAD R16, R8, R16, R9 ;  /* 0x0000001008108224 */ /* 0x001fca00078e0209 */
[----:B------:R-:W-:-:S05]  /*1750*/  @!P0 LEA R16, R16, UR11, 0x2 ;  /* 0x0000000b10108c11 */ /* 0x000fca000f8e10ff */
[----:B------:R-:W0:Y:S02]  /*1760*/  @!P0 LDS R17, [R16] ;  /* 0x0000000010118984 */ /* 0x000e240000000800 */
[----:B0-----:R-:W-:-:S05]  /*1770*/  @!P0 FADD R17, R17, 1 ;  /* 0x3f80000011118421 */ /* 0x001fca0000000000 */
[----:B------:R4:W-:Y:S02]  /*1780*/  @!P0 STS [R16], R17 ;  /* 0x0000001110008388 */ /* 0x0009e40000000800 */
.L_x_27:
[----:B------:R-:W0:Y:S01]  /*1790*/  S2UR UR11, SR_CgaCtaId ;  /* 0x00000000000b79c3 */ /* 0x000e220000008800 */
[----:B------:R-:W-:Y:S01]  /*17a0*/  VIADD R12, R22, UR9 ;  /* 0x00000009160c7c36 */ /* 0x000fe20008000000 */
[----:B------:R-:W-:-:S03]  /*17b0*/  UMOV UR9, 0x400 ;  /* 0x0000040000097882 */ /* 0x000fc60000000000 */
[----:B------:R-:W-:Y:S01]  /*17c0*/  IMAD R12, R20, R12, R13 ;  /* 0x0000000c140c7224 */ /* 0x000fe200078e020d */
[----:B0-----:R-:W-:-:S06]  /*17d0*/  ULEA UR9, UR11, UR9, 0x18 ;  /* 0x000000090b097291 */ /* 0x001fcc000f8ec0ff */
[----:B------:R-:W-:-:S06]  /*17e0*/  LEA R12, R12, UR9, 0x2 ;  /* 0x000000090c0c7c11 */ /* 0x000fcc000f8e10ff */
[----:B------:R-:W0:Y:S02]  /*17f0*/  LDS R12, [R12] ;  /* 0x000000000c0c7984 */ /* 0x000e240000000800 */
[----:B0-----:R-:W-:-:S04]  /*1800*/  FSETP.GEU.AND P0, PT, R12, R19, PT ;  /* 0x000000130c00720b */ /* 0x001fc80003f0e000 */
[----:B------:R-:W-:-:S13]  /*1810*/  FSETP.LTU.OR P0, PT, R12, RZ, P0 ;  /* 0x000000ff0c00720b */ /* 0x000fda0000709400 */
[----:B------:R-:W0:Y:S02]  /*1820*/  @!P0 F2I.TRUNC.NTZ R13, R12 ;  /* 0x0000000c000d8305 */ /* 0x000e24000020f100 */
[----:B0-----:R-:W-:-:S05]  /*1830*/  @!P0 IMAD R13, R8, R13, R9 ;  /* 0x0000000d080d8224 */ /* 0x001fca00078e0209 */
[----:B------:R-:W-:-:S05]  /*1840*/  @!P0 LEA R13, R13, UR9, 0x2 ;  /* 0x000000090d0d8c11 */ /* 0x000fca000f8e10ff */
[----:B-123--:R-:W0:Y:S02]  /*1850*/  @!P0 LDS R14, [R13] ;  /* 0x000000000d0e8984 */ /* 0x00ee240000000800 */
[----:B0-----:R-:W-:-:S05]  /*1860*/  @!P0 FADD R14, R14, 1 ;  /* 0x3f8000000e0e8421 */ /* 0x001fca0000000000 */
[----:B------:R0:W-:Y:S01]  /*1870*/  @!P0 STS [R13], R14 ;  /* 0x0000000e0d008388 */ /* 0x0001e20000000800 */
[----:B------:R-:W-:Y:S05]  /*1880*/  BRA.U UP1, `(.L_x_28) ;  /* 0xfffffff501ec7547 */ /* 0x000fea000b83ffff */
.L_x_16:
[----:B------:R-:W-:Y:S06]  /*1890*/  BAR.SYNC.DEFER_BLOCKING 0x0 ;  /* 0x0000000000007b1d */ /* 0x000fec0000010000 */
[----:B------:R-:W-:Y:S05]  /*18a0*/  BRA.U UP0, `(.L_x_29) ;  /* 0xffffffed00847547 */ /* 0x000fea000b83ffff */
.L_x_5:
[----:B------:R-:W-:-:S09]  /*18b0*/  UISETP.GE.AND UP0, UPT, UR10, 0x1, UPT ;  /* 0x000000010a00788c */ /* 0x000fd2000bf06270 */
[----:B------:R-:W-:Y:S05]  /*18c0*/  BRA.U !UP0, `(.L_x_30) ;  /* 0x0000002508387547 */ /* 0x000fea000b800000 */
[----:B------:R-:W3:Y:S01]  /*18d0*/  S2R R10, SR_TID.X ;  /* 0x00000000000a7919 */ /* 0x000ee20000002100 */
[----:B------:R-:W0:Y:S01]  /*18e0*/  LDCU UR9, c[0x0][0x388] ;  /* 0x00007100ff0977ac */ /* 0x000e220008000800 */
[----:B------:R-:W-:Y:S02]  /*18f0*/  VIADD R6, R7, UR10 ;  /* 0x0000000a07067c36 */ /* 0x000fe40008000000 */
[----:B------:R-:W-:Y:S01]  /*1900*/  VIADD R7, R2, -UR10 ;  /* 0x8000000a02077c36 */ /* 0x000fe20008000000 */
[----:B------:R-:W-:Y:S02]  /*1910*/  UIADD3 UR4, UPT, UPT, UR15, UR16, URZ ;  /* 0x000000100f047290 */ /* 0x000fe4000fffe0ff */
[----:B------:R-:W-:Y:S01]  /*1920*/  IMAD R9, R0, UR16, RZ ;  /* 0x0000001000097c24 */ /* 0x000fe2000f8e02ff */
[----:B------:R-:W-:Y:S02]  /*1930*/  UIADD3 UR7, UPT, UPT, UR15, 0x1, URZ ;  /* 0x000000010f077890 */ /* 0x000fe4000fffe0ff */
[----:B------:R-:W-:Y:S01]  /*1940*/  UIADD3 UR17, UPT, UPT, UR5, -UR10, URZ ;  /* 0x8000000a05117290 */ /* 0x000fe2000fffe0ff */
[----:B--2---:R-:W-:Y:S01]  /*1950*/  IMAD R8, R20, UR4, RZ ;  /* 0x0000000414087c24 */ /* 0x004fe2000f8e02ff */
[----:B------:R-:W-:Y:S01]  /*1960*/  ULOP3.LUT UR7, UR7, 0xfffffffc, URZ, 0xc0, !UPT ;  /* 0xfffffffc07077892 */ /* 0x000fe2000f8ec0ff */
[----:B------:R-:W-:-:S03]  /*1970*/  UMOV UR4, URZ ;  /* 0x000000ff00047c82 */ /* 0x000fc60008000000 */
[----:B------:R-:W-:Y:S01]  /*1980*/  IADD3 R18, PT, PT, R3, R8, RZ ;  /* 0x0000000803127210 */ /* 0x000fe20007ffe0ff */
[----:B0-----:R-:W-:Y:S02]  /*1990*/  UIADD3 UR8, UPT, UPT, UR9, 0x1, URZ ;  /* 0x0000000109087890 */ /* 0x001fe4000fffe0ff */
[----:B-1----:R-:W-:Y:S01]  /*19a0*/  I2FP.F32.S32 R11, UR9 ;  /* 0x00000009000b7c45 */ /* 0x002fe20008201400 */
[----:B------:R-:W-:Y:S02]  /*19b0*/  ULOP3.LUT UR18, UR9, 0x1, URZ, 0xc0, !UPT ;  /* 0x0000000109127892 */ /* 0x000fe4000f8ec0ff */
[----:B------:R-:W-:Y:S02]  /*19c0*/  ULOP3.LUT UR19, UR8, 0x7, URZ, 0xc0, !UPT ;  /* 0x0000000708137892 */ /* 0x000fe4000f8ec0ff */
[----:B------:R-:W-:Y:S02]  /*19d0*/  ULOP3.LUT UR20, UR8, 0x3, URZ, 0xc0, !UPT ;  /* 0x0000000308147892 */ /* 0x000fe4000f8ec0ff */
[----:B------:R-:W-:Y:S01]  /*19e0*/  ULOP3.LUT UR8, UR8, 0xfffffff8, URZ, 0xc0, !UPT ;  /* 0xfffffff808087892 */ /* 0x000fe2000f8ec0ff */
[----:B---3--:R-:W-:-:S11]  /*19f0*/  VIADD R10, R10, UR10 ;  /* 0x0000000a0a0a7c36 */ /* 0x008fd60008000000 */
.L_x_79:
[----:B0-----:R-:W0:Y:S02]  /*1a00*/  LDCU UR9, c[0x0][0x3a0] ;  /* 0x00007400ff0977ac */ /* 0x001e240008000800 */
[----:B0-----:R-:W-:-:S09]  /*1a10*/  UISETP.GE.AND UP0, UPT, UR4, UR9, UPT ;  /* 0x000000090400728c */ /* 0x001fd2000bf06270 */
[----:B-1---5:R-:W-:Y:S05]  /*1a20*/  BRA.U UP0, `(.L_x_31) ;  /* 0x0000002100d07547 */ /* 0x022fea000b800000 */
[----:B------:R-:W-:Y:S01]  /*1a30*/  ISETP.GE.AND P2, PT, R3, R8, PT ;  /* 0x000000080300720c */ /* 0x000fe20003f46270 */
[----:B------:R-:W-:-:S12]  /*1a40*/  BSSY.RECONVERGENT B0, `(.L_x_32) ;  /* 0x000008e000007945 */ /* 0x000fd80003800200 */
[----:B------:R-:W-:Y:S05]  /*1a50*/  @P2 BRA `(.L_x_33) ;  /* 0x0000000800302947 */ /* 0x000fea0003800000 */
[----:B------:R-:W0:Y:S02]  /*1a60*/  LDCU UR9, c[0x0][0x388] ;  /* 0x00007100ff0977ac */ /* 0x000e240008000800 */
[----:B0-----:R-:W-:-:S09]  /*1a70*/  UISETP.GE.AND UP0, UPT, UR9, URZ, UPT ;  /* 0x000000ff0900728c */ /* 0x001fd2000bf06270 */
[----:B------:R-:W-:Y:S05]  /*1a80*/  BRA.U !UP0, `(.L_x_34) ;  /* 0x0000000508fc7547 */ /* 0x000fea000b800000 */
[----:B------:R-:W-:-:S07]  /*1a90*/  IMAD.MOV.U32 R23, RZ, RZ, R3 ;  /* 0x000000ffff177224 */ /* 0x000fce00078e0003 */
.L_x_40:
[-C--:B------:R-:W-:Y:S01]  /*1aa0*/  IABS R14, R20.reuse ;  /* 0x00000014000e7213 */ /* 0x080fe20000000000 */
[----:B------:R-:W0:Y:S01]  /*1ab0*/  LDCU.64 UR10, c[0x0][0x398] ;  /* 0x00007300ff0a77ac */ /* 0x000e220008000a00 */
[----:B------:R-:W-:Y:S02]  /*1ac0*/  IABS R15, R23 ;  /* 0x00000017000f7213 */ /* 0x000fe40000000000 */
[----:B----45:R-:W1:Y:S01]  /*1ad0*/  I2F.RP R16, R14 ;  /* 0x0000000e00107306 */ /* 0x030e620000209400 */
[----:B------:R-:W-:Y:S01]  /*1ae0*/  IABS R19, R20 ;  /* 0x0000001400137213 */ /* 0x000fe20000000000 */
[----:B------:R-:W2:Y:S06]  /*1af0*/  LDCU UR9, c[0x0][0x388] ;  /* 0x00007100ff0977ac */ /* 0x000eac0008000800 */
[----:B-1----:R-:W1:Y:S02]  /*1b00*/  MUFU.RCP R16, R16 ;  /* 0x0000001000107308 */ /* 0x002e640000001000 */
[----:B-1----:R-:W-:-:S06]  /*1b10*/  VIADD R12, R16, 0xffffffe ;  /* 0x0ffffffe100c7836 */ /* 0x002fcc0000000000 */
[----:B------:R1:W3:Y:S02]  /*1b20*/  F2I.FTZ.U32.TRUNC.NTZ R13, R12 ;  /* 0x0000000c000d7305 */ /* 0x0002e4000021f000 */
[----:B-1----:R-:W-:Y:S02]  /*1b30*/  IMAD.MOV.U32 R12, RZ, RZ, RZ ;  /* 0x000000ffff0c7224 */ /* 0x002fe400078e00ff */
[----:B---3--:R-:W-:-:S04]  /*1b40*/  IMAD.MOV R17, RZ, RZ, -R13 ;  /* 0x000000ffff117224 */ /* 0x008fc800078e0a0d */
[----:B------:R-:W-:-:S04]  /*1b50*/  IMAD R17, R17, R14, RZ ;  /* 0x0000000e11117224 */ /* 0x000fc800078e02ff */
[----:B------:R-:W-:-:S04]  /*1b60*/  IMAD.HI.U32 R22, R13, R17, R12 ;  /* 0x000000110d167227 */ /* 0x000fc800078e000c */
[----:B------:R-:W-:Y:S02]  /*1b70*/  IMAD.MOV R13, RZ, RZ, -R19 ;  /* 0x000000ffff0d7224 */ /* 0x000fe400078e0a13 */
[----:B------:R-:W-:-:S04]  /*1b80*/  IMAD.HI.U32 R12, R22, R15, RZ ;  /* 0x0000000f160c7227 */ /* 0x000fc800078e00ff */
[----:B------:R-:W-:Y:S02]  /*1b90*/  IMAD R13, R12, R13, R15 ;  /* 0x0000000d0c0d7224 */ /* 0x000fe400078e020f */
[----:B------:R-:W-:-:S03]  /*1ba0*/  IMAD.MOV.U32 R19, RZ, RZ, RZ ;  /* 0x000000ffff137224 */ /* 0x000fc600078e00ff */
[----:B------:R-:W-:-:S13]  /*1bb0*/  ISETP.GT.U32.AND P1, PT, R14, R13, PT ;  /* 0x0000000d0e00720c */ /* 0x000fda0003f24070 */
[----:B------:R-:W-:Y:S02]  /*1bc0*/  @!P1 IMAD.IADD R13, R13, 0x1, -R14 ;  /* 0x000000010d0d9824 */ /* 0x000fe400078e0a0e */
[----:B------:R-:W-:Y:S01]  /*1bd0*/  @!P1 VIADD R12, R12, 0x1 ;  /* 0x000000010c0c9836 */ /* 0x000fe20000000000 */
[----:B------:R-:W-:Y:S02]  /*1be0*/  ISETP.NE.AND P1, PT, R20, RZ, PT ;  /* 0x000000ff1400720c */ /* 0x000fe40003f25270 */
[----:B------:R-:W-:Y:S02]  /*1bf0*/  ISETP.GE.U32.AND P0, PT, R13, R14, PT ;  /* 0x0000000e0d00720c */ /* 0x000fe40003f06070 */
[----:B------:R-:W-:-:S04]  /*1c00*/  LOP3.LUT R13, R23, R20, RZ, 0x3c, !PT ;  /* 0x00000014170d7212 */ /* 0x000fc800078e3cff */
[----:B------:R-:W-:Y:S02]  /*1c10*/  ISETP.GE.AND P3, PT, R13, RZ, PT ;  /* 0x000000ff0d00720c */ /* 0x000fe40003f66270 */
[----:B------:R-:W1:Y:S05]  /*1c20*/  LDC R13, c[0x0][0x3a0] ;  /* 0x0000e800ff0d7b82 */ /* 0x000e6a0000000800 */
[----:B------:R-:W-:-:S06]  /*1c30*/  @P0 IADD3 R12, PT, PT, R12, 0x1, RZ ;  /* 0x000000010c0c0810 */ /* 0x000fcc0007ffe0ff */
        /* <DEDUP_REMOVED lines=11> */
[----:B-1----:R-:W-:-:S13]  /*1cf0*/  ISETP.LT.OR P0, PT, R13, 0x1, !P0 ;  /* 0x000000010d00780c */ /* 0x002fda0004701670 */
[----:B------:R-:W0:Y:S01]  /*1d00*/  @!P0 LDC.64 R12, c[0x0][0x390] ;  /* 0x0000e400ff0c8b82 */ /* 0x000e220000000a00 */
[----:B------:R-:W-:-:S04]  /*1d10*/  @!P0 IMAD R15, R15, UR10, R14 ;  /* 0x0000000a0f0f8c24 */ /* 0x000fc8000f8e020e */
[----:B0-----:R-:W-:-:S05]  /*1d20*/  @!P0 IMAD.WIDE R12, R15, 0x4, R12 ;  /* 0x000000040f0c8825 */ /* 0x001fca00078e020c */
[----:B------:R0:W5:Y:S01]  /*1d30*/  @!P0 LDG.E R19, desc[UR12][R12.64] ;  /* 0x0000000c0c138981 */ /* 0x000162000c1e1900 */
[----:B--2---:R-:W-:Y:S01]  /*1d40*/  UISETP.GE.U32.AND UP0, UPT, UR9, 0x7, UPT ;  /* 0x000000070900788c */ /* 0x004fe2000bf06070 */
[----:B------:R-:W-:Y:S02]  /*1d50*/  IMAD.MOV.U32 R21, RZ, RZ, -0x40800000 ;  /* 0xbf800000ff157424 */ /* 0x000fe400078e00ff */
[----:B------:R-:W-:-:S06]  /*1d60*/  IMAD.MOV.U32 R16, RZ, RZ, RZ ;  /* 0x000000ffff107224 */ /* 0x000fcc00078e00ff */
[----:B0-----:R-:W-:Y:S05]  /*1d70*/  BRA.U !UP0, `(.L_x_35) ;  /* 0x0000000108887547 */ /* 0x001fea000b800000 */
[----:B------:R-:W-:Y:S02]  /*1d80*/  HFMA2 R21, -RZ, RZ, -1.875, 0 ;  /* 0xbf800000ff157431 */ /* 0x000fe400000001ff */
[----:B------:R-:W-:-:S07]  /*1d90*/  IMAD.MOV.U32 R24, RZ, RZ, RZ ;  /* 0x000000ffff187224 */ /* 0x000fce00078e00ff */
.L_x_36:
[----:B------:R-:W-:-:S04]  /*1da0*/  IMAD.SHL.U32 R22, R24, 0x4, RZ ;  /* 0x0000000418167824 */ /* 0x000fc800078e00ff */
[----:B------:R-:W0:Y:S08]  /*1db0*/  LDC.64 R16, c[0x3][R22] ;  /* 0x00c0000016107b82 */ /* 0x000e300000000a00 */
[----:B------:R-:W1:Y:S08]  /*1dc0*/  LDC.64 R14, c[0x3][R22+0x8] ;  /* 0x00c00200160e7b82 */ /* 0x000e700000000a00 */
[----:B------:R-:W2:Y:S01]  /*1dd0*/  LDC.64 R12, c[0x3][R22+0x10] ;  /* 0x00c00400160c7b82 */ /* 0x000ea20000000a00 */
[----:B0----5:R-:W-:-:S02]  /*1de0*/  FSETP.GE.AND P0, PT, R19, R16, PT ;  /* 0x000000101300720b */ /* 0x021fc40003f06000 */
[----:B------:R-:W-:-:S05]  /*1df0*/  FSETP.GE.AND P1, PT, R19, R17, PT ;  /* 0x000000111300720b */ /* 0x000fca0003f26000 */
[----:B------:R-:W0:Y:S01]  /*1e00*/  LDC.64 R16, c[0x3][R22+0x18] ;  /* 0x00c0060016107b82 */ /* 0x000e220000000a00 */
[----:B-1----:R-:W-:Y:S01]  /*1e10*/  FSETP.GE.AND P3, PT, R19, R14, PT ;  /* 0x0000000e1300720b */ /* 0x002fe20003f66000 */
[----:B------:R-:W-:-:S04]  /*1e20*/  VIADD R14, R24, 0x1 ;  /* 0x00000001180e7836 */ /* 0x000fc80000000000 */
[----:B------:R-:W-:Y:S02]  /*1e30*/  @P0 I2FP.F32.U32 R21, R24 ;  /* 0x0000001800150245 */ /* 0x000fe40000201000 */
[C---:B------:R-:W-:Y:S02]  /*1e40*/  FSETP.GE.AND P0, PT, R19.reuse, R15, PT ;  /* 0x0000000f1300720b */ /* 0x040fe40003f06000 */
[----:B------:R-:W-:Y:S01]  /*1e50*/  @P1 I2FP.F32.U32 R21, R14 ;  /* 0x0000000e00151245 */ /* 0x000fe20000201000 */
[C---:B------:R-:W-:Y:S01]  /*1e60*/  VIADD R14, R24.reuse, 0x2 ;  /* 0x00000002180e7836 */ /* 0x040fe20000000000 */
[----:B--2---:R-:W-:Y:S01]  /*1e70*/  FSETP.GE.AND P1, PT, R19, R12, PT ;  /* 0x0000000c1300720b */ /* 0x004fe20003f26000 */
[----:B------:R-:W-:-:S03]  /*1e80*/  VIADD R12, R24, 0x3 ;  /* 0x00000003180c7836 */ /* 0x000fc60000000000 */
[----:B------:R-:W-:Y:S02]  /*1e90*/  @P3 I2FP.F32.U32 R21, R14 ;  /* 0x0000000e00153245 */ /* 0x000fe40000201000 */
[C---:B------:R-:W-:Y:S01]  /*1ea0*/  FSETP.GE.AND P3, PT, R19.reuse, R13, PT ;  /* 0x0000000d1300720b */ /* 0x040fe20003f66000 */
[C---:B------:R-:W-:Y:S02]  /*1eb0*/  VIADD R13, R24.reuse, 0x7 ;  /* 0x00000007180d7836 */ /* 0x040fe40000000000 */
[----:B------:R-:W-:Y:S01]  /*1ec0*/  @P0 I2FP.F32.U32 R21, R12 ;  /* 0x0000000c00150245 */ /* 0x000fe20000201000 */
[----:B------:R-:W-:Y:S01]  /*1ed0*/  VIADD R12, R24, 0x4 ;  /* 0x00000004180c7836 */ /* 0x000fe20000000000 */
[----:B0-----:R-:W-:-:S04]  /*1ee0*/  FSETP.GE.AND P0, PT, R19, R16, PT ;  /* 0x000000101300720b */ /* 0x001fc80003f06000 */
[----:B------:R-:W-:Y:S01]  /*1ef0*/  @P1 I2FP.F32.U32 R21, R12 ;  /* 0x0000000c00151245 */ /* 0x000fe20000201000 */
[----:B------:R-:W-:Y:S01]  /*1f00*/  VIADD R12, R24, 0x5 ;  /* 0x00000005180c7836 */ /* 0x000fe20000000000 */
[----:B------:R-:W-:-:S04]  /*1f10*/  FSETP.GE.AND P1, PT, R19, R17, PT ;  /* 0x000000111300720b */ /* 0x000fc80003f26000 */
[----:B------:R-:W-:Y:S02]  /*1f20*/  @P3 I2FP.F32.U32 R21, R12 ;  /* 0x0000000c00153245 */ /* 0x000fe40000201000 */
[C---:B------:R-:W-:Y:S01]  /*1f30*/  IADD3 R12, PT, PT, R24.reuse, 0x6, RZ ;  /* 0x00000006180c7810 */ /* 0x040fe20007ffe0ff */
[----:B------:R-:W-:-:S03]  /*1f40*/  VIADD R24, R24, 0x8 ;  /* 0x0000000818187836 */ /* 0x000fc60000000000 */
[----:B------:R-:W-:Y:S02]  /*1f50*/  @P0 I2FP.F32.U32 R21, R12 ;  /* 0x0000000c00150245 */ /* 0x000fe40000201000 */
[----:B------:R-:W-:Y:S02]  /*1f60*/  ISETP.NE.AND P0, PT, R24, UR8, PT ;  /* 0x0000000818007c0c */ /* 0x000fe4000bf05270 */
[----:B------:R-:W-:-:S11]  /*1f70*/  @P1 I2FP.F32.U32 R21, R13 ;  /* 0x0000000d00151245 */ /* 0x000fd60000201000 */
[----:B------:R-:W-:Y:S05]  /*1f80*/  @P0 BRA `(.L_x_36) ;  /* 0xfffffffc00840947 */ /* 0x000fea000383ffff */
[----:B------:R-:W-:-:S07]  /*1f90*/  IMAD.U32 R16, RZ, RZ, UR8 ;  /* 0x00000008ff107e24 */ /* 0x000fce000f8e00ff */
.L_x_35:
[----:B------:R-:W-:-:S09]  /*1fa0*/  UISETP.NE.AND UP0, UPT, UR19, URZ, UPT ;  /* 0x000000ff1300728c */ /* 0x000fd2000bf05270 */
[----:B------:R-:W-:Y:S05]  /*1fb0*/  BRA.U !UP0, `(.L_x_37) ;  /* 0x00000001088c7547 */ /* 0x000fea000b800000 */
[----:B------:R-:W-:Y:S02]  /*1fc0*/  UIADD3 UR9, UPT, UPT, UR19, -0x1, URZ ;  /* 0xffffffff13097890 */ /* 0x000fe4000fffe0ff */
[----:B------:R-:W-:Y:S02]  /*1fd0*/  UISETP.NE.AND UP0, UPT, UR20, URZ, UPT ;  /* 0x000000ff1400728c */ /* 0x000fe4000bf05270 */
[----:B------:R-:W-:-:S09]  /*1fe0*/  UISETP.GE.U32.AND UP1, UPT, UR9, 0x3, UPT ;  /* 0x000000030900788c */ /* 0x000fd2000bf26070 */
[----:B------:R-:W-:Y:S05]  /*1ff0*/  BRA.U !UP1, `(.L_x_38) ;  /* 0x00000001093c7547 */ /* 0x000fea000b800000 */
[----:B------:R-:W-:-:S04]  /*2000*/  IMAD.SHL.U32 R17, R16, 0x4, RZ ;  /* 0x0000000410117824 */ /* 0x000fc800078e00ff */
[----:B------:R-:W0:Y:S08]  /*2010*/  LDC.64 R12, c[0x3][R17] ;  /* 0x00c00000110c7b82 */ /* 0x000e300000000a00 */
[----:B------:R-:W1:Y:S01]  /*2020*/  LDC.64 R14, c[0x3][R17+0x8] ;  /* 0x00c00200110e7b82 */ /* 0x000e620000000a00 */
[C---:B0----5:R-:W-:Y:S01]  /*2030*/  FSETP.GE.AND P0, PT, R19.reuse, R12, PT ;  /* 0x0000000c1300720b */ /* 0x061fe20003f06000 */
[C---:B------:R-:W-:Y:S01]  /*2040*/  VIADD R12, R16.reuse, 0x1 ;  /* 0x00000001100c7836 */ /* 0x040fe20000000000 */
[C---:B------:R-:W-:Y:S01]  /*2050*/  FSETP.GE.AND P1, PT, R19.reuse, R13, PT ;  /* 0x0000000d1300720b */ /* 0x040fe20003f26000 */
[----:B------:R-:W-:Y:S01]  /*2060*/  VIADD R13, R16, 0x3 ;  /* 0x00000003100d7836 */ /* 0x000fe20000000000 */
[----:B-1----:R-:W-:-:S02]  /*2070*/  FSETP.GE.AND P3, PT, R19, R14, PT ;  /* 0x0000000e1300720b */ /* 0x002fc40003f66000 */
[----:B------:R-:W-:-:S07]  /*2080*/  FSETP.GE.AND P4, PT, R19, R15, PT ;  /* 0x0000000f1300720b */ /* 0x000fce0003f86000 */
[----:B------:R-:W-:Y:S02]  /*2090*/  @P0 I2FP.F32.U32 R21, R16 ;  /* 0x0000001000150245 */ /* 0x000fe40000201000 */
[----:B------:R-:W-:Y:S01]  /*20a0*/  @P1 I2FP.F32.U32 R21, R12 ;  /* 0x0000000c00151245 */ /* 0x000fe20000201000 */
[C---:B------:R-:W-:Y:S01]  /*20b0*/  VIADD R12, R16.reuse, 0x2 ;  /* 0x00000002100c7836 */ /* 0x040fe20000000000 */
[----:B------:R-:W-:-:S04]  /*20c0*/  IADD3 R16, PT, PT, R16, 0x4, RZ ;  /* 0x0000000410107810 */ /* 0x000fc80007ffe0ff */
[----:B------:R-:W-:Y:S02]  /*20d0*/  @P3 I2FP.F32.U32 R21, R12 ;  /* 0x0000000c00153245 */ /* 0x000fe40000201000 */
[----:B------:R-:W-:-:S07]  /*20e0*/  @P4 I2FP.F32.U32 R21, R13 ;  /* 0x0000000d00154245 */ /* 0x000fce0000201000 */
.L_x_38:
[----:B------:R-:W-:Y:S05]  /*20f0*/  BRA.U !UP0, `(.L_x_37) ;  /* 0x00000001083c7547 */ /* 0x000fea000b800000 */
[----:B------:R-:W-:Y:S01]  /*2100*/  UISETP.NE.AND UP0, UPT, UR20, 0x1, UPT ;  /* 0x000000011400788c */ /* 0x000fe2000bf05270 */
[----:B------:R-:W-:-:S08]  /*2110*/  ISETP.NE.AND P0, PT, RZ, UR18, PT ;  /* 0x00000012ff007c0c */ /* 0x000fd0000bf05270 */
[----:B------:R-:W-:Y:S05]  /*2120*/  BRA.U !UP0, `(.L_x_39) ;  /* 0x0000000108207547 */ /* 0x000fea000b800000 */
        /* <DEDUP_REMOVED lines=8> */
.L_x_39:
[----:B------:R-:W-:-:S06]  /*21b0*/  @!P0 IMAD.SHL.U32 R12, R16, 0x4, RZ ;  /* 0x00000004100c8824 */ /* 0x000fcc00078e00ff */
[----:B------:R-:W0:Y:S02]  /*21c0*/  @!P0 LDC R12, c[0x3][R12] ;  /* 0x00c000000c0c8b82 */ /* 0x000e240000000800 */
[----:B0----5:R-:W-:-:S13]  /*21d0*/  FSETP.GE.AND P1, PT, R19, R12, !P0 ;  /* 0x0000000c1300720b */ /* 0x021fda0004726000 */
[----:B------:R-:W-:-:S07]  /*21e0*/  @P1 I2FP.F32.U32 R21, R16 ;  /* 0x0000001000151245 */ /* 0x000fce0000201000 */
.L_x_37:
        /* <DEDUP_REMOVED lines=9> */
.L_x_34:
[----:B------:R-:W0:Y:S01]  /*2280*/  S2R R14, SR_CgaCtaId ;  /* 0x00000000000e7919 */ /* 0x000e220000008800 */
[----:B------:R-:W-:Y:S01]  /*2290*/  MOV R13, 0x400 ;  /* 0x00000400000d7802 */ /* 0x000fe20000000f00 */
[----:B------:R-:W-:Y:S02]  /*22a0*/  IMAD.MOV.U32 R12, RZ, RZ, R3 ;  /* 0x000000ffff0c7224 */ /* 0x000fe400078e0003 */
[----:B----45:R-:W-:Y:S01]  /*22b0*/  IMAD.MOV.U32 R16, RZ, RZ, -0x40800000 ;  /* 0xbf800000ff107424 */ /* 0x030fe200078e00ff */
[----:B0-----:R-:W-:-:S07]  /*22c0*/  LEA R15, R14, R13, 0x18 ;  /* 0x0000000d0e0f7211 */ /* 0x001fce00078ec0ff */
.L_x_41:
[----:B------:R-:W-:Y:S01]  /*22d0*/  LEA R13, R12, R15, 0x2 ;  /* 0x0000000f0c0d7211 */ /* 0x000fe200078e10ff */
[----:B------:R-:W-:-:S04]  /*22e0*/  IMAD.IADD R12, R9, 0x1, R12 ;  /* 0x00000001090c7824 */ /* 0x000fc800078e020c */
[----:B------:R0:W-:Y:S01]  /*22f0*/  STS [R13], R16 ;  /* 0x000000100d007388 */ /* 0x0001e20000000800 */
[----:B------:R-:W-:-:S13]  /*2300*/  ISETP.GE.AND P0, PT, R12, R8, PT ;  /* 0x000000080c00720c */ /* 0x000fda0003f06270 */
[----:B0-----:R-:W-:Y:S05]  /*2310*/  @!P0 BRA `(.L_x_41) ;  /* 0xfffffffc00ec8947 */ /* 0x001fea000383ffff */
.L_x_33:
[----:B------:R-:W-:Y:S05]  /*2320*/  BSYNC.RECONVERGENT B0 ;  /* 0x0000000000007941 */ /* 0x000fea0003800200 */
.L_x_32:
[----:B------:R-:W0:Y:S02]  /*2330*/  LDCU UR9, c[0x0][0x3a4] ;  /* 0x00007480ff0977ac */ /* 0x000e240008000800 */
[----:B0-----:R-:W-:-:S04]  /*2340*/  UIADD3 UR10, UPT, UPT, -UR9, URZ, URZ ;  /* 0x000000ff090a7290 */ /* 0x001fc8000fffe1ff */
[----:B------:R-:W-:Y:S01]  /*2350*/  UISETP.GE.AND UP0, UPT, UR9, UR10, UPT ;  /* 0x0000000a0900728c */ /* 0x000fe2000bf06270 */
[----:B------:R-:W-:Y:S08]  /*2360*/  BAR.SYNC.DEFER_BLOCKING 0x0 ;  /* 0x0000000000007b1d */ /* 0x000ff00000010000 */
[----:B------:R-:W-:Y:S05]  /*2370*/  BRA.U !UP0, `(.L_x_42) ;  /* 0x0000000908147547 */ /* 0x000fea000b800000 */
[----:B------:R-:W-:-:S05]  /*2380*/  UMOV UR9, UR6 ;  /* 0x0000000600097c82 */ /* 0x000fca0008000000 */
.L_x_54:
[----:B0-----:R-:W0:Y:S01]  /*2390*/  LDCU UR11, c[0x0][0x3a4] ;  /* 0x00007480ff0b77ac */ /* 0x001e220008000800 */
[----:B------:R-:W-:Y:S01]  /*23a0*/  VIADD R13, R10, UR9 ;  /* 0x000000090a0d7c36 */ /* 0x000fe20008000000 */
[----:B------:R-:W-:Y:S01]  /*23b0*/  UISETP.GE.U32.AND UP2, UPT, UR15, 0x3, UPT ;  /* 0x000000030f00788c */ /* 0x000fe2000bf46070 */
[----:B------:R-:W-:Y:S01]  /*23c0*/  UMOV UR10, UR9 ;  /* 0x00000009000a7c82 */ /* 0x000fe20008000000 */
[----:B------:R-:W-:Y:S02]  /*23d0*/  UIADD3 UR9, UPT, UPT, UR9, 0x1, URZ ;  /* 0x0000000109097890 */ /* 0x000fe4000fffe0ff */
[----:B0-----:R-:W-:-:S03]  /*23e0*/  UISETP.NE.AND UP1, UPT, UR10, UR11, UPT ;  /* 0x0000000b0a00728c */ /* 0x001fc6000bf25270 */
[----:B------:R-:W-:Y:S02]  /*23f0*/  UMOV UR10, UR6 ;  /* 0x00000006000a7c82 */ /* 0x000fe40008000000 */
[----:B------:R-:W-:Y:S06]  /*2400*/  BRA.U !UP2, `(.L_x_43) ;  /* 0x000000050a407547 */ /* 0x000fec000b800000 */
[----:B------:R-:W0:Y:S01]  /*2410*/  S2UR UR11, SR_CgaCtaId ;  /* 0x00000000000b79c3 */ /* 0x000e220000008800 */
[----:B------:R-:W-:Y:S01]  /*2420*/  UMOV UR10, 0x400 ;  /* 0x00000400000a7882 */ /* 0x000fe20000000000 */
[----:B------:R-:W1:Y:S01]  /*2430*/  LDCU UR21, c[0x0][0x3a4] ;  /* 0x00007480ff1577ac */ /* 0x000e620008000800 */
[----:B0-----:R-:W-:-:S06]  /*2440*/  ULEA UR10, UR11, UR10, 0x18 ;  /* 0x0000000a0b0a7291 */ /* 0x001fcc000f8ec0ff */
[----:B------:R-:W-:Y:S01]  /*2450*/  IMAD.U32 R12, RZ, RZ, UR10 ;  /* 0x0000000aff0c7e24 */ /* 0x000fe2000f8e00ff */
[----:B-1----:R-:W-:-:S06]  /*2460*/  UMOV UR10, UR6 ;  /* 0x00000006000a7c82 */ /* 0x002fcc0008000000 */
.L_x_52:
[----:B0123--:R-:W-:Y:S01]  /*2470*/  VIADD R14, R6, UR10 ;  /* 0x0000000a060e7c36 */ /* 0x00ffe20008000000 */
[----:B------:R-:W-:Y:S03]  /*2480*/  BSSY.RECONVERGENT B0, `(.L_x_44) ;  /* 0x0000012000007945 */ /* 0x000fe60003800200 */
[----:B------:R-:W-:-:S04]  /*2490*/  IMAD R15, R20, R14, R13 ;  /* 0x0000000e140f7224 */ /* 0x000fc800078e020d */
[----:B------:R-:W-:-:S04]  /*24a0*/  IMAD R15, R15, 0x4, R12 ;  /* 0x000000040f0f7824 */ /* 0x000fc800078e020c */
[----:B----4-:R-:W-:Y:S01]  /*24b0*/  IMAD R17, R20, 0x4, R15 ;  /* 0x0000000414117824 */ /* 0x010fe200078e020f */
        /* <DEDUP_REMOVED lines=9> */
[----:B------:R-:W-:-:S05]  /*2550*/  IMAD.U32 R12, RZ, RZ, UR11 ;  /* 0x0000000bff0c7e24 */ /* 0x000fca000f8e00ff */
[----:B------:R-:W-:-:S05]  /*2560*/  LEA R15, R15, R12, 0x2 ;  /* 0x0000000c0f0f7211 */ /* 0x000fca00078e10ff */
[----:B------:R-:W0:Y:S02]  /*2570*/  LDS R14, [R15] ;  /* 0x000000000f0e7984 */ /* 0x000e240000000800 */
[----:B0-----:R-:W-:-:S05]  /*2580*/  FADD R14, R14, -1 ;  /* 0xbf8000000e0e7421 */ /* 0x001fca0000000000 */
[----:B------:R0:W-:Y:S02]  /*2590*/  STS [R15], R14 ;  /* 0x0000000e0f007388 */ /* 0x0001e40000000800 */
.L_x_45:
[----:B------:R-:W-:Y:S05]  /*25a0*/  BSYNC.RECONVERGENT B0 ;  /* 0x0000000000007941 */ /* 0x000fea0003800200 */
.L_x_44:
        /* <DEDUP_REMOVED lines=14> */
[----:B0-----:R-:W-:-:S05]  /*2690*/  FADD R14, R14, -1 ;  /* 0xbf8000000e0e7421 */ /* 0x001fca0000000000 */
[----:B------:R1:W-:Y:S02]  /*26a0*/  STS [R15], R14 ;  /* 0x0000000e0f007388 */ /* 0x0003e40000000800 */
.L_x_47:
[----:B------:R-:W-:Y:S05]  /*26b0*/  BSYNC.RECONVERGENT B0 ;  /* 0x0000000000007941 */ /* 0x000fea0003800200 */
.L_x_46:
        /* <DEDUP_REMOVED lines=14> */
[----:B0-----:R-:W-:-:S05]  /*27a0*/  FADD R14, R14, -1 ;  /* 0xbf8000000e0e7421 */ /* 0x001fca0000000000 */
[----:B------:R2:W-:Y:S02]  /*27b0*/  STS [R15], R14 ;  /* 0x0000000e0f007388 */ /* 0x0005e40000000800 */
.L_x_49:
[----:B------:R-:W-:Y:S05]  /*27c0*/  BSYNC.RECONVERGENT B0 ;  /* 0x0000000000007941 */ /* 0x000fea0003800200 */
.L_x_48:
        /* <DEDUP_REMOVED lines=10> */
[----:B------:R-:W-:-:S05]  /*2870*/  IMAD.U32 R12, RZ, RZ, UR11 ;  /* 0x0000000bff0c7e24 */ /* 0x000fca000f8e00ff */
[----:B------:R-:W-:-:S05]  /*2880*/  LEA R15, R15, R12, 0x2 ;  /* 0x0000000c0f0f7211 */ /* 0x000fca00078e10ff */
[----:B------:R-:W0:Y:S02]  /*2890*/  LDS R14, [R15] ;  /* 0x000000000f0e7984 */ /* 0x000e240000000800 */
[----:B0-----:R-:W-:-:S05]  /*28a0*/  FADD R14, R14, -1 ;  /* 0xbf8000000e0e7421 */ /* 0x001fca0000000000 */
[----:B------:R3:W-:Y:S02]  /*28b0*/  STS [R15], R14 ;  /* 0x0000000e0f007388 */ /* 0x0007e40000000800 */
.L_x_51:
[----:B------:R-:W-:Y:S05]  /*28c0*/  BSYNC.RECONVERGENT B0 ;  /* 0x0000000000007941 */ /* 0x000fea0003800200 */
.L_x_50:
[----:B------:R-:W-:-:S04]  /*28d0*/  UIADD3 UR10, UPT, UPT, UR10, 0x4, URZ ;  /* 0x000000040a0a7890 */ /* 0x000fc8000fffe0ff */
[----:B------:R-:W-:-:S04]  /*28e0*/  UIADD3 UR11, UPT, UPT, UR10, UR21, URZ ;  /* 0x000000150a0b7290 */ /* 0x000fc8000fffe0ff */
[----:B------:R-:W-:-:S09]  /*28f0*/  UISETP.NE.AND UP2, UPT, UR11, UR7, UPT ;  /* 0x000000070b00728c */ /* 0x000fd2000bf45270 */
[----:B------:R-:W-:Y:S05]  /*2900*/  BRA.U UP2, `(.L_x_52) ;  /* 0xfffffff902d87547 */ /* 0x000fea000b83ffff */
.L_x_43:
[----:B------:R-:W-:-:S09]  /*2910*/  ULOP3.LUT UP2, URZ, UR15, 0x2, URZ, 0xc0, !UPT ;  /* 0x000000020fff7892 */ /* 0x000fd2000f84c0ff */
[----:B------:R-:W-:Y:S05]  /*2920*/  BRA.U !UP2, `(.L_x_53) ;  /* 0x000000010a687547 */ /* 0x000fea000b800000 */
[----:B------:R-:W0:Y:S01]  /*2930*/  S2UR UR14, SR_CgaCtaId ;  /* 0x00000000000e79c3 */ /* 0x000e220000008800 */
[----:B------:R-:W-:Y:S01]  /*2940*/  VIADD R12, R6, UR10 ;  /* 0x0000000a060c7c36 */ /* 0x000fe20008000000 */
[----:B------:R-:W-:Y:S01]  /*2950*/  UMOV UR11, 0x400 ;  /* 0x00000400000b7882 */ /* 0x000fe20000000000 */
[----:B------:R-:W-:Y:S02]  /*2960*/  UIADD3 UR10, UPT, UPT, UR10, 0x2, URZ ;  /* 0x000000020a0a7890 */ /* 0x000fe4000fffe0ff */
[----:B------:R-:W-:Y:S01]  /*2970*/  IMAD R12, R20, R12, R13 ;  /* 0x0000000c140c7224 */ /* 0x000fe200078e020d */
[----:B0-----:R-:W-:-:S06]  /*2980*/  ULEA UR11, UR14, UR11, 0x18 ;  /* 0x0000000b0e0b7291 */ /* 0x001fcc000f8ec0ff */
[----:B----4-:R-:W-:-:S05]  /*2990*/  LEA R17, R12, UR11, 0x2 ;  /* 0x0000000b0c117c11 */ /* 0x010fca000f8e10ff */
[----:B------:R-:W0:Y:S02]  /*29a0*/  LDS R22, [R17] ;  /* 0x0000000011167984 */ /* 0x000e240000000800 */
[----:B0-----:R-:W-:-:S04]  /*29b0*/  FSETP.GEU.AND P0, PT, R22, R11, PT ;  /* 0x0000000b1600720b */ /* 0x001fc80003f0e000 */
[----:B------:R-:W-:-:S13]  /*29c0*/  FSETP.LTU.OR P0, PT, R22, RZ, P0 ;  /* 0x000000ff1600720b */ /* 0x000fda0000709400 */
[----:B------:R-:W0:Y:S02]  /*29d0*/  @!P0 F2I.TRUNC.NTZ R12, R22 ;  /* 0x00000016000c8305 */ /* 0x000e24000020f100 */
[----:B0-----:R-:W-:-:S05]  /*29e0*/  @!P0 IMAD R12, R9, R12, R18 ;  /* 0x0000000c090c8224 */ /* 0x001fca00078e0212 */
[----:B------:R-:W-:-:S05]  /*29f0*/  @!P0 LEA R12, R12, UR11, 0x2 ;  /* 0x0000000b0c0c8c11 */ /* 0x000fca000f8e10ff */
[----:B-123--:R-:W0:Y:S02]  /*2a00*/  @!P0 LDS R14, [R12] ;  /* 0x000000000c0e8984 */ /* 0x00ee240000000800 */
[----:B0-----:R-:W-:Y:S01]  /*2a10*/  @!P0 FADD R15, R14, -1 ;  /* 0xbf8000000e0f8421 */ /* 0x001fe20000000000 */
        /* <DEDUP_REMOVED lines=9> */
[----:B0-----:R-:W-:-:S05]  /*2ab0*/  @!P0 FADD R17, R17, -1 ;  /* 0xbf80000011118421 */ /* 0x001fca0000000000 */
[----:B------:R0:W-:Y:S02]  /*2ac0*/  @!P0 STS [R16], R17 ;  /* 0x0000001110008388 */ /* 0x0001e40000000800 */
.L_x_53:
[----:B------:R-:W1:Y:S01]  /*2ad0*/  S2UR UR11, SR_CgaCtaId ;  /* 0x00000000000b79c3 */ /* 0x000e620000008800 */
[----:B------:R-:W-:Y:S01]  /*2ae0*/  VIADD R12, R6, UR10 ;  /* 0x0000000a060c7c36 */ /* 0x000fe20008000000 */
[----:B------:R-:W-:-:S03]  /*2af0*/  UMOV UR10, 0x400 ;  /* 0x00000400000a7882 */ /* 0x000fc60000000000 */
[----:B------:R-:W-:Y:S01]  /*2b00*/  IMAD R12, R20, R12, R13 ;  /* 0x0000000c140c7224 */ /* 0x000fe200078e020d */
[----:B-1----:R-:W-:-:S06]  /*2b10*/  ULEA UR10, UR11, UR10, 0x18 ;  /* 0x0000000a0b0a7291 */ /* 0x002fcc000f8ec0ff */
[----:B------:R-:W-:-:S06]  /*2b20*/  LEA R12, R12, UR10, 0x2 ;  /* 0x0000000a0c0c7c11 */ /* 0x000fcc000f8e10ff */
[----:B------:R-:W1:Y:S02]  /*2b30*/  LDS R12, [R12] ;  /* 0x000000000c0c7984 */ /* 0x000e640000000800 */
[----:B-1----:R-:W-:-:S04]  /*2b40*/  FSETP.GEU.AND P0, PT, R12, R11, PT ;  /* 0x0000000b0c00720b */ /* 0x002fc80003f0e000 */
[----:B------:R-:W-:-:S13]  /*2b50*/  FSETP.LTU.OR P0, PT, R12, RZ, P0 ;  /* 0x000000ff0c00720b */ /* 0x000fda0000709400 */
[----:B------:R-:W1:Y:S02]  /*2b60*/  @!P0 F2I.TRUNC.NTZ R13, R12 ;  /* 0x0000000c000d8305 */ /* 0x000e64000020f100 */
[----:B-1----:R-:W-:-:S05]  /*2b70*/  @!P0 IMAD R13, R9, R13, R18 ;  /* 0x0000000d090d8224 */ /* 0x002fca00078e0212 */
[----:B------:R-:W-:-:S05]  /*2b80*/  @!P0 LEA R13, R13, UR10, 0x2 ;  /* 0x0000000a0d0d8c11 */ /* 0x000fca000f8e10ff */
[----:B0-23--:R-:W0:Y:S02]  /*2b90*/  @!P0 LDS R14, [R13] ;  /* 0x000000000d0e8984 */ /* 0x00de240000000800 */
[----:B0-----:R-:W-:-:S05]  /*2ba0*/  @!P0 FADD R14, R14, -1 ;  /* 0xbf8000000e0e8421 */ /* 0x001fca0000000000 */
[----:B------:R0:W-:Y:S01]  /*2bb0*/  @!P0 STS [R13], R14 ;  /* 0x0000000e0d008388 */ /* 0x0001e20000000800 */
[----:B------:R-:W-:Y:S05]  /*2bc0*/  BRA.U UP1, `(.L_x_54) ;  /* 0xfffffff501f07547 */ /* 0x000fea000b83ffff */
.L_x_42:
[----:B------:R-:W-:Y:S06]  /*2bd0*/  BAR.SYNC.DEFER_BLOCKING 0x0 ;  /* 0x0000000000007b1d */ /* 0x000fec0000010000 */
[----:B------:R-:W-:Y:S04]  /*2be0*/  BSSY.RECONVERGENT B0, `(.L_x_55) ;  /* 0x0000090000007945 */ /* 0x000fe80003800200 */
[----:B------:R-:W-:Y:S05]  /*2bf0*/  @P2 BRA `(.L_x_56) ;  /* 0x0000000800382947 */ /* 0x000fea0003800000 */
[----:B------:R-:W1:Y:S02]  /*2c00*/  LDCU UR9, c[0x0][0x388] ;  /* 0x00007100ff0977ac */ /* 0x000e640008000800 */
[----:B-1----:R-:W-:-:S09]  /*2c10*/  UISETP.GE.AND UP1, UPT, UR9, URZ, UPT ;  /* 0x000000ff0900728c */ /* 0x002fd2000bf26270 */
[----:B------:R-:W-:Y:S05]  /*2c20*/  BRA.U !UP1, `(.L_x_57) ;  /* 0x0000000909047547 */ /* 0x000fea000b800000 */
[----:B------:R-:W-:Y:S01]  /*2c30*/  BSSY.RECONVERGENT B1, `(.L_x_58) ;  /* 0x000007f000017945 */ /* 0x000fe20003800200 */
[----:B-----5:R-:W-:-:S07]  /*2c40*/  IMAD.MOV.U32 R19, RZ, RZ, R3 ;  /* 0x000000ffff137224 */ /* 0x020fce00078e0003 */
.L_x_64:
[-C--:B0-----:R-:W-:Y:S01]  /*2c50*/  IABS R14, R20.reuse ;  /* 0x00000014000e7213 */ /* 0x081fe20000000000 */
[----:B------:R-:W0:Y:S01]  /*2c60*/  LDCU UR9, c[0x0][0x388] ;  /* 0x00007100ff0977ac */ /* 0x000e220008000800 */
[----:B------:R-:W-:Y:S02]  /*2c70*/  IABS R15, R19 ;  /* 0x00000013000f7213 */ /* 0x000fe40000000000 */
[----:B----4-:R-:W1:Y:S01]  /*2c80*/  I2F.RP R16, R14 ;  /* 0x0000000e00107306 */ /* 0x010e620000209400 */
[----:B------:R-:W-:-:S07]  /*2c90*/  IABS R21, R20 ;  /* 0x0000001400157213 */ /* 0x000fce0000000000 */
[----:B-1----:R-:W1:Y:S02]  /*2ca0*/  MUFU.RCP R16, R16 ;  /* 0x0000001000107308 */ /* 0x002e640000001000 */
[----:B-1----:R-:W-:-:S06]  /*2cb0*/  VIADD R12, R16, 0xffffffe ;  /* 0x0ffffffe100c7836 */ /* 0x002fcc0000000000 */
[----:B------:R1:W2:Y:S02]  /*2cc0*/  F2I.FTZ.U32.TRUNC.NTZ R13, R12 ;  /* 0x0000000c000d7305 */ /* 0x0002a4000021f000 */
[----:B-1----:R-:W-:Y:S02]  /*2cd0*/  IMAD.MOV.U32 R12, RZ, RZ, RZ ;  /* 0x000000ffff0c7224 */ /* 0x002fe400078e00ff */
[----:B--2---:R-:W-:-:S04]  /*2ce0*/  IMAD.MOV R17, RZ, RZ, -R13 ;  /* 0x000000ffff117224 */ /* 0x004fc800078e0a0d */
[----:B------:R-:W-:-:S04]  /*2cf0*/  IMAD R17, R17, R14, RZ ;  /* 0x0000000e11117224 */ /* 0x000fc800078e02ff */
[----:B-----5:R-:W-:Y:S01]  /*2d00*/  IMAD.HI.U32 R22, R13, R17, R12 ;  /* 0x000000110d167227 */ /* 0x020fe200078e000c */
[----:B------:R-:W-:-:S05]  /*2d10*/  IADD3 R13, PT, PT, RZ, -R21, RZ ;  /* 0x80000015ff0d7210 */ /* 0x000fca0007ffe0ff */
[----:B------:R-:W-:-:S04]  /*2d20*/  IMAD.HI.U32 R12, R22, R15, RZ ;  /* 0x0000000f160c7227 */ /* 0x000fc800078e00ff */
[----:B------:R-:W-:-:S05]  /*2d30*/  IMAD R13, R12, R13, R15 ;  /* 0x0000000d0c0d7224 */ /* 0x000fca00078e020f */
[----:B------:R-:W-:-:S13]  /*2d40*/  ISETP.GT.U32.AND P1, PT, R14, R13, PT ;  /* 0x0000000d0e00720c */ /* 0x000fda0003f24070 */
[----:B------:R-:W-:Y:S02]  /*2d50*/  @!P1 IMAD.IADD R13, R13, 0x1, -R14 ;  /* 0x000000010d0d9824 */ /* 0x000fe400078e0a0e */
[----:B------:R-:W-:Y:S01]  /*2d60*/  @!P1 VIADD R12, R12, 0x1 ;  /* 0x000000010c0c9836 */ /* 0x000fe20000000000 */
[----:B------:R-:W-:Y:S02]  /*2d70*/  ISETP.NE.AND P1, PT, R20, RZ, PT ;  /* 0x000000ff1400720c */ /* 0x000fe40003f25270 */
[----:B------:R-:W-:Y:S02]  /*2d80*/  ISETP.GE.U32.AND P0, PT, R13, R14, PT ;  /* 0x0000000e0d00720c */ /* 0x000fe40003f06070 */
[----:B------:R-:W-:-:S04]  /*2d90*/  LOP3.LUT R13, R19, R20, RZ, 0x3c, !PT ;  /* 0x00000014130d7212 */ /* 0x000fc800078e3cff */
[----:B------:R-:W-:-:S07]  /*2da0*/  ISETP.GE.AND P2, PT, R13, RZ, PT ;  /* 0x000000ff0d00720c */ /* 0x000fce0003f46270 */
[----:B------:R-:W-:-:S04]  /*2db0*/  @P0 VIADD R12, R12, 0x1 ;  /* 0x000000010c0c0836 */ /* 0x000fc80000000000 */
[----:B------:R-:W-:Y:S02]  /*2dc0*/  IMAD.MOV.U32 R14, RZ, RZ, R12 ;  /* 0x000000ffff0e7224 */ /* 0x000fe400078e000c */
[----:B------:R-:W1:Y:S02]  /*2dd0*/  LDC.64 R12, c[0x0][0x398] ;  /* 0x0000e600ff0c7b82 */ /* 0x000e640000000a00 */
[----:B------:R-:W-:Y:S01]  /*2de0*/  @!P2 IMAD.MOV R14, RZ, RZ, -R14 ;  /* 0x000000ffff0ea224 */ /* 0x000fe200078e0a0e */
[----:B------:R-:W-:-:S05]  /*2df0*/  @!P1 LOP3.LUT R14, RZ, R20, RZ, 0x33, !PT ;  /* 0x00000014ff0e9212 */ /* 0x000fca00078e33ff */
[----:B------:R-:W-:Y:S02]  /*2e00*/  IMAD.MOV R16, RZ, RZ, -R14 ;  /* 0x000000ffff107224 */ /* 0x000fe400078e0a0e */
[----:B------:R-:W-:Y:S02]  /*2e10*/  VIADD R22, R14, UR17 ;  /* 0x000000110e167c36 */ /* 0x000fe40008000000 */
[----:B------:R-:W-:-:S05]  /*2e20*/  IMAD R16, R20, R16, R19 ;  /* 0x0000001014107224 */ /* 0x000fca00078e0213 */
[----:B------:R-:W-:Y:S02]  /*2e30*/  IADD3 R17, PT, PT, R7, R16, RZ ;  /* 0x0000001007117210 */ /* 0x000fe40007ffe0ff */
[C---:B-1----:R-:W-:Y:S02]  /*2e40*/  ISETP.GE.AND P1, PT, R22.reuse, R13, PT ;  /* 0x0000000d1600720c */ /* 0x042fe40003f26270 */
[C---:B------:R-:W-:Y:S02]  /*2e50*/  ISETP.GE.AND P0, PT, R17.reuse, R12, PT ;  /* 0x0000000c1100720c */ /* 0x040fe40003f06270 */
[----:B------:R-:W-:Y:S02]  /*2e60*/  ISETP.GT.AND P1, PT, R22, -0x1, !P1 ;  /* 0xffffffff1600780c */ /* 0x000fe40004f24270 */
[----:B------:R-:W-:-:S04]  /*2e70*/  ISETP.GT.AND P0, PT, R17, -0x1, !P0 ;  /* 0xffffffff1100780c */ /* 0x000fc80004704270 */
[----:B------:R-:W-:-:S13]  /*2e80*/  PLOP3.LUT P0, PT, P0, P1, PT, 0x80, 0x8 ;  /* 0x000000000008781c */ /* 0x000fda0000703070 */
[----:B------:R-:W1:Y:S01]  /*2e90*/  @P0 LDC.64 R14, c[0x0][0x390] ;  /* 0x0000e400ff0e0b82 */ /* 0x000e620000000a00 */
[----:B------:R-:W-:Y:S02]  /*2ea0*/  @P0 IMAD R13, R13, UR4, R22 ;  /* 0x000000040d0d0c24 */ /* 0x000fe4000f8e0216 */
[----:B------:R-:W-:Y:S02]  /*2eb0*/  IMAD.MOV.U32 R22, RZ, RZ, RZ ;  /* 0x000000ffff167224 */ /* 0x000fe400078e00ff */
[----:B------:R-:W-:-:S04]  /*2ec0*/  @P0 IMAD R13, R13, R12, R17 ;  /* 0x0000000c0d0d0224 */ /* 0x000fc800078e0211 */
[----:B-1----:R-:W-:-:S05]  /*2ed0*/  @P0 IMAD.WIDE R14, R13, 0x4, R14 ;  /* 0x000000040d0e0825 */ /* 0x002fca00078e020e */
[----:B------:R1:W5:Y:S01]  /*2ee0*/  @P0 LDG.E R22, desc[UR12][R14.64] ;  /* 0x0000000c0e160981 */ /* 0x000362000c1e1900 */
[----:B0-----:R-:W-:Y:S01]  /*2ef0*/  UISETP.GE.U32.AND UP1, UPT, UR9, 0x7, UPT ;  /* 0x000000070900788c */ /* 0x001fe2000bf26070 */
[----:B------:R-:W-:Y:S02]  /*2f00*/  IMAD.MOV.U32 R21, RZ, RZ, -0x40800000 ;  /* 0xbf800000ff157424 */ /* 0x000fe400078e00ff */
[----:B------:R-:W-:-:S06]  /*2f10*/  IMAD.MOV.U32 R16, RZ, RZ, RZ ;  /* 0x000000ffff107224 */ /* 0x000fcc00078e00ff */
[----:B-1----:R-:W-:Y:S05]  /*2f20*/  BRA.U !UP1, `(.L_x_59) ;  /* 0x0000000109887547 */ /* 0x002fea000b800000 */
[----:B------:R-:W-:Y:S02]  /*2f30*/  IMAD.MOV.U32 R21, RZ, RZ, -0x40800000 ;  /* 0xbf800000ff157424 */ /* 0x000fe400078e00ff */
[----:B------:R-:W-:-:S07]  /*2f40*/  IMAD.MOV.U32 R24, RZ, RZ, RZ ;  /* 0x000000ffff187224 */ /* 0x000fce00078e00ff */
.L_x_60:
        /* <DEDUP_REMOVED lines=11> */
[----:B------:R-:W-:Y:S02]  /*3000*/  @P1 I2FP.F32.U32 R21, R14 ;  /* 0x0000000e00151245 */ /* 0x000fe40000201000 */
[----:B--2---:R-:W-:Y:S01]  /*3010*/  FSETP.GE.AND P1, PT, R22, R12, PT ;  /* 0x0000000c1600720b */ /* 0x004fe20003f26000 */
[C---:B------:R-:W-:Y:S01]  /*3020*/  VIADD R12, R24.reuse, 0x3 ;  /* 0x00000003180c7836 */ /* 0x040fe20000000000 */
[----:B------:R-:W-:-:S04]  /*3030*/  IADD3 R14, PT, PT, R24, 0x2, RZ ;  /* 0x00000002180e7810 */ /* 0x000fc80007ffe0ff */
[----:B------:R-:W-:Y:S02]  /*3040*/  @P2 I2FP.F32.U32 R21, R14 ;  /* 0x0000000e00152245 */ /* 0x000fe40000201000 */
[----:B------:R-:W-:Y:S01]  /*3050*/  FSETP.GE.AND P2, PT, R22, R13, PT ;  /* 0x0000000d1600720b */ /* 0x000fe20003f46000 */
[C---:B------:R-:W-:Y:S01]  /*3060*/  VIADD R13, R24.reuse, 0x7 ;  /* 0x00000007180d7836 */ /* 0x040fe20000000000 */
[----:B------:R-:W-:Y:S01]  /*3070*/  @P0 I2FP.F32.U32 R21, R12 ;  /* 0x0000000c00150245 */ /* 0x000fe20000201000 */
[----:B------:R-:W-:Y:S01]  /*3080*/  VIADD R12, R24, 0x4 ;  /* 0x00000004180c7836 */ /* 0x000fe20000000000 */
[----:B0-----:R-:W-:-:S04]  /*3090*/  FSETP.GE.AND P0, PT, R22, R16, PT ;  /* 0x000000101600720b */ /* 0x001fc80003f06000 */
[----:B------:R-:W-:Y:S01]  /*30a0*/  @P1 I2FP.F32.U32 R21, R12 ;  /* 0x0000000c00151245 */ /* 0x000fe20000201000 */
[----:B------:R-:W-:Y:S01]  /*30b0*/  VIADD R12, R24, 0x5 ;  /* 0x00000005180c7836 */ /* 0x000fe20000000000 */
[----:B------:R-:W-:-:S04]  /*30c0*/  FSETP.GE.AND P1, PT, R22, R17, PT ;  /* 0x000000111600720b */ /* 0x000fc80003f26000 */
[----:B------:R-:W-:Y:S01]  /*30d0*/  @P2 I2FP.F32.U32 R21, R12 ;  /* 0x0000000c00152245 */ /* 0x000fe20000201000 */
[C---:B------:R-:W-:Y:S02]  /*30e0*/  VIADD R12, R24.reuse, 0x6 ;  /* 0x00000006180c7836 */ /* 0x040fe40000000000 */
[----:B------:R-:W-:-:S03]  /*30f0*/  VIADD R24, R24, 0x8 ;  /* 0x0000000818187836 */ /* 0x000fc60000000000 */
[----:B------:R-:W-:Y:S02]  /*3100*/  @P0 I2FP.F32.U32 R21, R12 ;  /* 0x0000000c00150245 */ /* 0x000fe40000201000 */
[----:B------:R-:W-:Y:S02]  /*3110*/  ISETP.NE.AND P0, PT, R24, UR8, PT ;  /* 0x0000000818007c0c */ /* 0x000fe4000bf05270 */
[----:B------:R-:W-:-:S11]  /*3120*/  @P1 I2FP.F32.U32 R21, R13 ;  /* 0x0000000d00151245 */ /* 0x000fd60000201000 */
[----:B------:R-:W-:Y:S05]  /*3130*/  @P0 BRA `(.L_x_60) ;  /* 0xfffffffc00840947 */ /* 0x000fea000383ffff */
[----:B------:R-:W-:-:S07]  /*3140*/  IMAD.U32 R16, RZ, RZ, UR8 ;  /* 0x00000008ff107e24 */ /* 0x000fce000f8e00ff */
.L_x_59:
[----:B------:R-:W-:-:S09]  /*3150*/  UISETP.NE.AND UP1, UPT, UR19, URZ, UPT ;  /* 0x000000ff1300728c */ /* 0x000fd2000bf25270 */
[----:B------:R-:W-:Y:S05]  /*3160*/  BRA.U !UP1, `(.L_x_61) ;  /* 0x00000001098c7547 */ /* 0x000fea000b800000 */
[----:B------:R-:W-:Y:S02]  /*3170*/  UIADD3 UR9, UPT, UPT, UR19, -0x1, URZ ;  /* 0xffffffff13097890 */ /* 0x000fe4000fffe0ff */
[----:B------:R-:W-:Y:S02]  /*3180*/  UISETP.NE.AND UP2, UPT, UR20, URZ, UPT ;  /* 0x000000ff1400728c */ /* 0x000fe4000bf45270 */
[----:B------:R-:W-:-:S09]  /*3190*/  UISETP.GE.U32.AND UP1, UPT, UR9, 0x3, UPT ;  /* 0x000000030900788c */ /* 0x000fd2000bf26070 */
[----:B------:R-:W-:Y:S05]  /*31a0*/  BRA.U !UP1, `(.L_x_62) ;  /* 0x00000001093c7547 */ /* 0x000fea000b800000 */
[----:B------:R-:W-:-:S04]  /*31b0*/  SHF.L.U32 R17, R16, 0x2, RZ ;  /* 0x0000000210117819 */ /* 0x000fc800000006ff */
[----:B------:R-:W0:Y:S08]  /*31c0*/  LDC.64 R12, c[0x3][R17] ;  /* 0x00c00000110c7b82 */ /* 0x000e300000000a00 */
[----:B------:R-:W1:Y:S01]  /*31d0*/  LDC.64 R14, c[0x3][R17+0x8] ;  /* 0x00c00200110e7b82 */ /* 0x000e620000000a00 */
[----:B0----5:R-:W-:Y:S01]  /*31e0*/  FSETP.GE.AND P0, PT, R22, R12, PT ;  /* 0x0000000c1600720b */ /* 0x021fe20003f06000 */
[----:B------:R-:W-:Y:S01]  /*31f0*/  VIADD R12, R16, 0x1 ;  /* 0x00000001100c7836 */ /* 0x000fe20000000000 */
[----:B------:R-:W-:Y:S01]  /*3200*/  FSETP.GE.AND P1, PT, R22, R13, PT ;  /* 0x0000000d1600720b */ /* 0x000fe20003f26000 */
[----:B------:R-:W-:Y:S01]  /*3210*/  VIADD R13, R16, 0x3 ;  /* 0x00000003100d7836 */ /* 0x000fe20000000000 */
[----:B-1----:R-:W-:-:S02]  /*3220*/  FSETP.GE.AND P2, PT, R22, R14, PT ;  /* 0x0000000e1600720b */ /* 0x002fc40003f46000 */
[----:B------:R-:W-:-:S07]  /*3230*/  FSETP.GE.AND P3, PT, R22, R15, PT ;  /* 0x0000000f1600720b */ /* 0x000fce0003f66000 */
[----:B------:R-:W-:Y:S02]  /*3240*/  @P0 I2FP.F32.U32 R21, R16 ;  /* 0x0000001000150245 */ /* 0x000fe40000201000 */
[----:B------:R-:W-:Y:S01]  /*3250*/  @P1 I2FP.F32.U32 R21, R12 ;  /* 0x0000000c00151245 */ /* 0x000fe20000201000 */
[C---:B------:R-:W-:Y:S02]  /*3260*/  VIADD R12, R16.reuse, 0x2 ;  /* 0x00000002100c7836 */ /* 0x040fe40000000000 */
[----:B------:R-:W-:-:S03]  /*3270*/  VIADD R16, R16, 0x4 ;  /* 0x0000000410107836 */ /* 0x000fc60000000000 */
[----:B------:R-:W-:Y:S02]  /*3280*/  @P2 I2FP.F32.U32 R21, R12 ;  /* 0x0000000c00152245 */ /* 0x000fe40000201000 */
[----:B------:R-:W-:-:S07]  /*3290*/  @P3 I2FP.F32.U32 R21, R13 ;  /* 0x0000000d00153245 */ /* 0x000fce0000201000 */
.L_x_62:
        /* <DEDUP_REMOVED lines=12> */
.L_x_63:
[----:B------:R-:W-:-:S04]  /*3360*/  @!P2 SHF.L.U32 R12, R16, 0x2, RZ ;  /* 0x00000002100ca819 */ /* 0x000fc800000006ff */
[----:B------:R-:W0:Y:S02]  /*3370*/  @!P2 LDC R13, c[0x3][R12] ;  /* 0x00c000000c0dab82 */ /* 0x000e240000000800 */
[----:B0----5:R-:W-:-:S13]  /*3380*/  FSETP.GE.AND P0, PT, R22, R13, !P2 ;  /* 0x0000000d1600720b */ /* 0x021fda0005706000 */
[----:B------:R-:W-:-:S07]  /*3390*/  @P0 I2FP.F32.U32 R21, R16 ;  /* 0x0000001000150245 */ /* 0x000fce0000201000 */
.L_x_61:
[----:B------:R-:W0:Y:S01]  /*33a0*/  S2UR UR10, SR_CgaCtaId ;  /* 0x00000000000a79c3 */ /* 0x000e220000008800 */
[----:B------:R-:W-:Y:S02]  /*33b0*/  UMOV UR9, 0x400 ;  /* 0x0000040000097882 */ /* 0x000fe40000000000 */
[----:B0-----:R-:W-:-:S06]  /*33c0*/  ULEA UR9, UR10, UR9, 0x18 ;  /* 0x000000090a097291 */ /* 0x001fcc000f8ec0ff */
[----:B------:R-:W-:Y:S01]  /*33d0*/  LEA R12, R19, UR9, 0x2 ;  /* 0x00000009130c7c11 */ /* 0x000fe2000f8e10ff */
[----:B------:R-:W-:-:S04]  /*33e0*/  IMAD.IADD R19, R9, 0x1, R19 ;  /* 0x0000000109137824 */ /* 0x000fc800078e0213 */
[----:B------:R1:W-:Y:S01]  /*33f0*/  STS [R12], R21 ;  /* 0x000000150c007388 */ /* 0x0003e20000000800 */
[----:B------:R-:W-:-:S13]  /*3400*/  ISETP.GE.AND P0, PT, R19, R8, PT ;  /* 0x000000081300720c */ /* 0x000fda0003f06270 */
[----:B-1----:R-:W-:Y:S05]  /*3410*/  @!P0 BRA `(.L_x_64) ;  /* 0xfffffff8000c8947 */ /* 0x002fea000383ffff */
[----:B------:R-:W-:Y:S05]  /*3420*/  BSYNC.RECONVERGENT B1 ;  /* 0x0000000000017941 */ /* 0x000fea0003800200 */
.L_x_58:
[----:B------:R-:W-:Y:S05]  /*3430*/  BRA `(.L_x_56) ;  /* 0x0000000000287947 */ /* 0x000fea0003800000 */
.L_x_57:
[----:B0-----:R-:W0:Y:S01]  /*3440*/  S2R R14, SR_CgaCtaId ;  /* 0x00000000000e7919 */ /* 0x001e220000008800 */
[----:B------:R-:W-:Y:S01]  /*3450*/  MOV R13, 0x400 ;  /* 0x00000400000d7802 */ /* 0x000fe20000000f00 */
[----:B------:R-:W-:Y:S02]  /*3460*/  IMAD.MOV.U32 R12, RZ, RZ, R3 ;  /* 0x000000ffff0c7224 */ /* 0x000fe400078e0003 */
[----:B----45:R-:W-:Y:S01]  /*3470*/  IMAD.MOV.U32 R16, RZ, RZ, -0x40800000 ;  /* 0xbf800000ff107424 */ /* 0x030fe200078e00ff */
[----:B0-----:R-:W-:-:S07]  /*3480*/  LEA R15, R14, R13, 0x18 ;  /* 0x0000000d0e0f7211 */ /* 0x001fce00078ec0ff */
.L_x_65:
[----:B------:R-:W-:Y:S02]  /*3490*/  IMAD R13, R12, 0x4, R15 ;  /* 0x000000040c0d7824 */ /* 0x000fe400078e020f */
[----:B------:R-:W-:-:S03]  /*34a0*/  IMAD.IADD R12, R9, 0x1, R12 ;  /* 0x00000001090c7824 */ /* 0x000fc600078e020c */
[----:B------:R1:W-:Y:S02]  /*34b0*/  STS [R13], R16 ;  /* 0x000000100d007388 */ /* 0x0003e40000000800 */
[----:B------:R-:W-:-:S13]  /*34c0*/  ISETP.GE.AND P0, PT, R12, R8, PT ;  /* 0x000000080c00720c */ /* 0x000fda0003f06270 */
[----:B-1----:R-:W-:Y:S05]  /*34d0*/  @!P0 BRA `(.L_x_65) ;  /* 0xfffffffc00ec8947 */ /* 0x002fea000383ffff */
.L_x_56:
[----:B------:R-:W-:Y:S05]  /*34e0*/  BSYNC.RECONVERGENT B0 ;  /* 0x0000000000007941 */ /* 0x000fea0003800200 */
.L_x_55:
[----:B------:R-:W-:Y:S06]  /*34f0*/  BAR.SYNC.DEFER_BLOCKING 0x0 ;  /* 0x0000000000007b1d */ /* 0x000fec0000010000 */
[----:B------:R-:W-:Y:S05]  /*3500*/  BRA.U !UP0, `(.L_x_66) ;  /* 0x0000000908147547 */ /* 0x000fea000b800000 */
[----:B------:R-:W-:-:S05]  /*3510*/  UMOV UR9, UR6 ;  /* 0x0000000600097c82 */ /* 0x000fca0008000000 */
.L_x_78:
[----:B-1----:R-:W1:Y:S01]  /*3520*/  LDCU UR11, c[0x0][0x3a4] ;  /* 0x00007480ff0b77ac */ /* 0x002e620008000800 */
[----:B0-----:R-:W-:Y:S01]  /*3530*/  VIADD R13, R10, UR9 ;  /* 0x000000090a0d7c36 */ /* 0x001fe20008000000 */
[----:B------:R-:W-:Y:S01]  /*3540*/  UISETP.GE.U32.AND UP1, UPT, UR15, 0x3, UPT ;  /* 0x000000030f00788c */ /* 0x000fe2000bf26070 */
[----:B------:R-:W-:Y:S01]  /*3550*/  UMOV UR10, UR9 ;  /* 0x00000009000a7c82 */ /* 0x000fe20008000000 */
[----:B------:R-:W-:Y:S02]  /*3560*/  UIADD3 UR9, UPT, UPT, UR9, 0x1, URZ ;  /* 0x0000000109097890 */ /* 0x000fe4000fffe0ff */
[----:B-1----:R-:W-:-:S03]  /*3570*/  UISETP.NE.AND UP0, UPT, UR10, UR11, UPT ;  /* 0x0000000b0a00728c */ /* 0x002fc6000bf05270 */
        /* <DEDUP_REMOVED lines=8> */
.L_x_76:
[----:B0123--:R-:W-:Y:S01]  /*3600*/  IADD3 R14, PT, PT, R6, UR10, RZ ;  /* 0x0000000a060e7c10 */ /* 0x00ffe2000fffe0ff */
[----:B------:R-:W-:Y:S04]  /*3610*/  BSSY.RECONVERGENT B0, `(.L_x_68) ;  /* 0x0000012000007945 */ /* 0x000fe80003800200 */
        /* <DEDUP_REMOVED lines=12> */
[----:B------:R-:W-:-:S04]  /*36e0*/  IMAD.U32 R12, RZ, RZ, UR11 ;  /* 0x0000000bff0c7e24 */ /* 0x000fc8000f8e00ff */
[----:B------:R-:W-:-:S05]  /*36f0*/  IMAD R15, R15, 0x4, R12 ;  /* 0x000000040f0f7824 */ /* 0x000fca00078e020c */
[----:B------:R-:W0:Y:S02]  /*3700*/  LDS R14, [R15] ;  /* 0x000000000f0e7984 */ /* 0x000e240000000800 */
[----:B0-----:R-:W-:-:S05]  /*3710*/  FADD R14, R14, 1 ;  /* 0x3f8000000e0e7421 */ /* 0x001fca0000000000 */
[----:B------:R0:W-:Y:S02]  /*3720*/  STS [R15], R14 ;  /* 0x0000000e0f007388 */ /* 0x0001e40000000800 */
.L_x_69:
[----:B------:R-:W-:Y:S05]  /*3730*/  BSYNC.RECONVERGENT B0 ;  /* 0x0000000000007941 */ /* 0x000fea0003800200 */
.L_x_68:
        /* <DEDUP_REMOVED lines=16> */
.L_x_71:
[----:B------:R-:W-:Y:S05]  /*3840*/  BSYNC.RECONVERGENT B0 ;  /* 0x0000000000007941 */ /* 0x000fea0003800200 */
.L_x_70:
[----:B------:R-:W2:Y:S01]  /*3850*/  LDS R22, [R19] ;  /* 0x0000000013167984 */ /* 0x000ea20000000800 */
[----:B------:R-:W-:Y:S01]  /*3860*/  BSSY.RECONVERGENT B0, `(.L_x_72) ;  /* 0x000000f000007945 */ /* 0x000fe20003800200 */
[----:B------:R-:W-:Y:S02]  /*3870*/  LEA R16, R20, R19, 0x2 ;  /* 0x0000001314107211 */ /* 0x000fe400078e10ff */
        /* <DEDUP_REMOVED lines=13> */
.L_x_73:
[----:B------:R-:W-:Y:S05]  /*3950*/  BSYNC.RECONVERGENT B0 ;  /* 0x0000000000007941 */ /* 0x000fea0003800200 */
.L_x_72:
        /* <DEDUP_REMOVED lines=10> */
[----:B------:R-:W-:-:S04]  /*3a00*/  IMAD.U32 R12, RZ, RZ, UR11 ;  /* 0x0000000bff0c7e24 */ /* 0x000fc8000f8e00ff */
[----:B------:R-:W-:-:S05]  /*3a10*/  IMAD R15, R15, 0x4, R12 ;  /* 0x000000040f0f7824 */ /* 0x000fca00078e020c */
[----:B------:R-:W0:Y:S02]  /*3a20*/  LDS R14, [R15] ;  /* 0x000000000f0e7984 */ /* 0x000e240000000800 */
[----:B0-----:R-:W-:-:S05]  /*3a30*/  FADD R14, R14, 1 ;  /* 0x3f8000000e0e7421 */ /* 0x001fca0000000000 */
[----:B------:R3:W-:Y:S02]  /*3a40*/  STS [R15], R14 ;  /* 0x0000000e0f007388 */ /* 0x0007e40000000800 */
.L_x_75:
[----:B------:R-:W-:Y:S05]  /*3a50*/  BSYNC.RECONVERGENT B0 ;  /* 0x0000000000007941 */ /* 0x000fea0003800200 */
.L_x_74:
[----:B------:R-:W-:-:S04]  /*3a60*/  UIADD3 UR10, UPT, UPT, UR10, 0x4, URZ ;  /* 0x000000040a0a7890 */ /* 0x000fc8000fffe0ff */
[----:B------:R-:W-:-:S04]  /*3a70*/  UIADD3 UR11, UPT, UPT, UR10, UR21, URZ ;  /* 0x000000150a0b7290 */ /* 0x000fc8000fffe0ff */
[----:B------:R-:W-:-:S09]  /*3a80*/  UISETP.NE.AND UP1, UPT, UR11, UR7, UPT ;  /* 0x000000070b00728c */ /* 0x000fd2000bf25270 */
[----:B------:R-:W-:Y:S05]  /*3a90*/  BRA.U UP1, `(.L_x_76) ;  /* 0xfffffff901d87547 */ /* 0x000fea000b83ffff */
.L_x_67:
        /* <DEDUP_REMOVED lines=9> */
[----:B-----5:R-:W0:Y:S02]  /*3b30*/  LDS R22, [R17] ;  /* 0x0000000011167984 */ /* 0x020e240000000800 */
[----:B0-----:R-:W-:-:S04]  /*3b40*/  FSETP.GEU.AND P0, PT, R22, R11, PT ;  /* 0x0000000b1600720b */ /* 0x001fc80003f0e000 */
[----:B------:R-:W-:-:S13]  /*3b50*/  FSETP.LTU.OR P0, PT, R22, RZ, P0 ;  /* 0x000000ff1600720b */ /* 0x000fda0000709400 */
[----:B------:R-:W0:Y:S02]  /*3b60*/  @!P0 F2I.TRUNC.NTZ R12, R22 ;  /* 0x00000016000c8305 */ /* 0x000e24000020f100 */
[----:B0-----:R-:W-:-:S05]  /*3b70*/  @!P0 IMAD R12, R9, R12, R18 ;  /* 0x0000000c090c8224 */ /* 0x001fca00078e0212 */
[----:B------:R-:W-:-:S05]  /*3b80*/  @!P0 LEA R12, R12, UR11, 0x2 ;  /* 0x0000000b0c0c8c11 */ /* 0x000fca000f8e10ff */
[----:B-123--:R-:W0:Y:S02]  /*3b90*/  @!P0 LDS R14, [R12] ;  /* 0x000000000c0e8984 */ /* 0x00ee240000000800 */
[----:B0-----:R-:W-:Y:S01]  /*3ba0*/  @!P0 FADD R15, R14, 1 ;  /* 0x3f8000000e0f8421 */ /* 0x001fe20000000000 */
[----:B------:R-:W-:-:S04]  /*3bb0*/  IMAD R14, R20, 0x4, R17 ;  /* 0x00000004140e7824 */ /* 0x000fc800078e0211 */
[----:B------:R-:W-:Y:S04]  /*3bc0*/  @!P0 STS [R12], R15 ;  /* 0x0000000f0c008388 */ /* 0x000fe80000000800 */
[----:B------:R-:W0:Y:S02]  /*3bd0*/  LDS R14, [R14] ;  /* 0x000000000e0e7984 */ /* 0x000e240000000800 */
[----:B0-----:R-:W-:-:S04]  /*3be0*/  FSETP.GEU.AND P0, PT, R14, R11, PT ;  /* 0x0000000b0e00720b */ /* 0x001fc80003f0e000 */
[----:B------:R-:W-:-:S13]  /*3bf0*/  FSETP.LTU.OR P0, PT, R14, RZ, P0 ;  /* 0x000000ff0e00720b */ /* 0x000fda0000709400 */
[----:B------:R-:W0:Y:S02]  /*3c00*/  @!P0 F2I.TRUNC.NTZ R16, R14 ;  /* 0x0000000e00108305 */ /* 0x000e24000020f100 */
[----:B0-----:R-:W-:-:S05]  /*3c10*/  @!P0 IMAD R16, R9, R16, R18 ;  /* 0x0000001009108224 */ /* 0x001fca00078e0212 */
[----:B------:R-:W-:-:S05]  /*3c20*/  @!P0 LEA R16, R16, UR11, 0x2 ;  /* 0x0000000b10108c11 */ /* 0x000fca000f8e10ff */
[----:B------:R-:W0:Y:S02]  /*3c30*/  @!P0 LDS R17, [R16] ;  /* 0x0000000010118984 */ /* 0x000e240000000800 */
[----:B0-----:R-:W-:-:S05]  /*3c40*/  @!P0 FADD R17, R17, 1 ;  /* 0x3f80000011118421 */ /* 0x001fca0000000000 */
[----:B------:R0:W-:Y:S02]  /*3c50*/  @!P0 STS [R16], R17 ;  /* 0x0000001110008388 */ /* 0x0001e40000000800 */
.L_x_77:
        /* <DEDUP_REMOVED lines=13> */
[----:B0-----:R-:W-:-:S05]  /*3d30*/  @!P0 FADD R14, R14, 1 ;  /* 0x3f8000000e0e8421 */ /* 0x001fca0000000000 */
[----:B------:R1:W-:Y:S01]  /*3d40*/  @!P0 STS [R13], R14 ;  /* 0x0000000e0d008388 */ /* 0x0003e20000000800 */
[----:B------:R-:W-:Y:S05]  /*3d50*/  BRA.U UP0, `(.L_x_78) ;  /* 0xfffffff500f07547 */ /* 0x000fea000b83ffff */
.L_x_66:
[----:B------:R-:W-:Y:S06]  /*3d60*/  BAR.SYNC.DEFER_BLOCKING 0x0 ;  /* 0x0000000000007b1d */ /* 0x000fec0000010000 */
.L_x_31:
[----:B------:R-:W2:Y:S01]  /*3d70*/  LDCU UR10, c[0x0][0x3a4] ;  /* 0x00007480ff0a77ac */ /* 0x000ea20008000800 */
[----:B------:R-:W-:-:S04]  /*3d80*/  UIADD3 UR4, UPT, UPT, UR4, 0x1, URZ ;  /* 0x0000000104047890 */ /* 0x000fc8000fffe0ff */
[----:B--2---:R-:W-:-:S09]  /*3d90*/  UISETP.NE.AND UP0, UPT, UR4, UR10, UPT ;  /* 0x0000000a0400728c */ /* 0x004fd2000bf05270 */
[----:B------:R-:W-:Y:S05]  /*3da0*/  BRA.U UP0, `(.L_x_79) ;  /* 0xffffffdd00147547 */ /* 0x000fea000b83ffff */
.L_x_30:
[----:B------:R-:W0:Y:S02]  /*3db0*/  LDC R6, c[0x0][0x3a0] ;  /* 0x0000e800ff067b82 */ /* 0x000e240000000800 */
[----:B0-----:R-:W-:-:S13]  /*3dc0*/  ISETP.GE.AND P0, PT, R6, 0x1, PT ;  /* 0x000000010600780c */ /* 0x001fda0003f06270 */
[----:B---3--:R-:W-:Y:S05]  /*3dd0*/  @!P0 EXIT ;  /* 0x000000000000894d */ /* 0x008fea0003800000 */
[----:B------:R-:W2:Y:S01]  /*3de0*/  S2R R7, SR_TID.X ;  /* 0x0000000000077919 */ /* 0x000ea20000002100 */
[----:B------:R-:W0:Y:S01]  /*3df0*/  LDCU.64 UR22, c[0x0][0x398] ;  /* 0x00007300ff1677ac */ /* 0x000e220008000a00 */
[----:B-1----:R-:W-:Y:S01]  /*3e00*/  IADD3 R12, PT, PT, R2, -UR10, RZ ;  /* 0x8000000a020c7c10 */ /* 0x002fe2000fffe0ff */
[----:B------:R-:W-:Y:S01]  /*3e10*/  IMAD R11, R0, UR16, RZ ;  /* 0x00000010000b7c24 */ /* 0x000fe2000f8e02ff */
[----:B------:R-:W1:Y:S01]  /*3e20*/  S2R R6, SR_TID.Y ;  /* 0x0000000000067919 */ /* 0x000e620000002200 */
[----:B------:R-:W3:Y:S01]  /*3e30*/  LDCU UR9, c[0x0][0x388] ;  /* 0x00007100ff0977ac */ /* 0x000ee20008000800 */
[----:B------:R-:W-:Y:S02]  /*3e40*/  UIADD3 UR4, UPT, UPT, UR15, UR16, URZ ;  /* 0x000000100f047290 */ /* 0x000fe4000fffe0ff */
[----:B------:R-:W-:Y:S02]  /*3e50*/  UIADD3 UR7, UPT, UPT, UR15, 0x1, URZ ;  /* 0x000000010f077890 */ /* 0x000fe4000fffe0ff */
[----:B------:R-:W-:-:S02]  /*3e60*/  UIADD3 UR18, UPT, UPT, UR5, -UR10, URZ ;  /* 0x8000000a05127290 */ /* 0x000fc4000fffe0ff */
[----:B------:R-:W-:Y:S01]  /*3e70*/  IMAD R10, R20, UR4, RZ ;  /* 0x00000004140a7c24 */ /* 0x000fe2000f8e02ff */
[----:B------:R-:W-:Y:S02]  /*3e80*/  ULOP3.LUT UR17, UR15, 0x2, URZ, 0xc0, !UPT ;  /* 0x000000020f117892 */ /* 0x000fe4000f8ec0ff */
[----:B------:R-:W-:Y:S01]  /*3e90*/  ULOP3.LUT UR7, UR7, 0xfffffffc, URZ, 0xc0, !UPT ;  /* 0xfffffffc07077892 */ /* 0x000fe2000f8ec0ff */
[----:B0-----:R-:W-:Y:S01]  /*3ea0*/  ISETP.GE.AND P0, PT, R4, UR23, PT ;  /* 0x0000001704007c0c */ /* 0x001fe2000bf06270 */
[----:B------:R-:W-:Y:S01]  /*3eb0*/  IMAD.IADD R18, R3, 0x1, R10 ;  /* 0x0000000103127824 */ /* 0x000fe200078e020a */
[----:B------:R-:W-:Y:S01]  /*3ec0*/  UMOV UR4, URZ ;  /* 0x000000ff00047c82 */ /* 0x000fe20008000000 */
[----:B---3--:R-:W-:Y:S01]  /*3ed0*/  UIADD3 UR8, UPT, UPT, UR9, 0x1, URZ ;  /* 0x0000000109087890 */ /* 0x008fe2000fffe0ff */
[----:B------:R-:W-:Y:S01]  /*3ee0*/  ISETP.GE.OR P0, PT, R5, UR22, P0 ;  /* 0x0000001605007c0c */ /* 0x000fe20008706670 */
[----:B------:R-:W-:Y:S02]  /*3ef0*/  ULOP3.LUT UP0, UR14, UR9, 0x1, URZ, 0xc0, !UPT ;  /* 0x00000001090e7892 */ /* 0x000fe4000f80c0ff */
[----:B------:R-:W-:Y:S01]  /*3f00*/  I2FP.F32.S32 R2, UR9 ;  /* 0x0000000900027c45 */ /* 0x000fe20008201400 */
[----:B------:R-:W-:-:S02]  /*3f10*/  UIADD3 UR11, UPT, UPT, UR9, -0x1, URZ ;  /* 0xffffffff090b7890 */ /* 0x000fc4000fffe0ff */
[----:B------:R-:W-:Y:S02]  /*3f20*/  ULOP3.LUT UR20, UR8, 0x7, URZ, 0xc0, !UPT ;  /* 0x0000000708147892 */ /* 0x000fe4000f8ec0ff */
[----:B------:R-:W-:Y:S01]  /*3f30*/  ULOP3.LUT UR19, UR8, 0x3, URZ, 0xc0, !UPT ;  /* 0x0000000308137892 */ /* 0x000fe2000f8ec0ff */
[----:B--2---:R-:W-:Y:S01]  /*3f40*/  VIADD R8, R7, UR10 ;  /* 0x0000000a07087c36 */ /* 0x004fe20008000000 */
[----:B------:R-:W-:Y:S01]  /*3f50*/  PLOP3.LUT P3, PT, P0, PT, UP0, 0xd5, 0x5d ;  /* 0x00000000005d781c */ /* 0x000fe2000076fa0d */
[----:B------:R-:W-:Y:S01]  /*3f60*/  ULOP3.LUT UR8, UR8, 0xfffffff8, URZ, 0xc0, !UPT ;  /* 0xfffffff808087892 */ /* 0x000fe2000f8ec0ff */
[----:B-1----:R-:W-:Y:S01]  /*3f70*/  VIADD R9, R6, UR10 ;  /* 0x0000000a06097c36 */ /* 0x002fe20008000000 */
[----:B------:R-:W-:Y:S02]  /*3f80*/  UIADD3 UR21, UPT, UPT, UR20, -0x1, URZ ;  /* 0xffffffff14157890 */ /* 0x000fe4000fffe0ff */
[----:B------:R-:W-:Y:S02]  /*3f90*/  UIADD3 UR22, UPT, UPT, UR19, -0x1, URZ ;  /* 0xffffffff13167890 */ /* 0x000fe4000fffe0ff */
[----:B------:R-:W-:-:S11]  /*3fa0*/  UISETP.GE.U32.AND UP0, UPT, UR11, 0x7, UPT ;  /* 0x000000070b00788c */ /* 0x000fd6000bf06070 */
.L_x_190:
[----:B0-----:R-:W0:Y:S02]  /*3fb0*/  LDCU UR5, c[0x0][0x3a4] ;  /* 0x00007480ff0577ac */ /* 0x001e240008000800 */
[----:B0-2--5:R-:W-:-:S04]  /*3fc0*/  IMAD.U32 R13, RZ, RZ, UR5 ;  /* 0x00000005ff0d7e24 */ /* 0x025fc8000f8e00ff */
[----:B------:R-:W-:-:S05]  /*3fd0*/  VIADD R3, R13, -UR4 ;  /* 0x800000040d037c36 */ /* 0x000fca0008000000 */
[----:B------:R-:W-:-:S13]  /*3fe0*/  ISETP.GE.AND P1, PT, R3, RZ, PT ;  /* 0x000000ff0300720c */ /* 0x000fda0003f26270 */
[----:B---3--:R-:W-:Y:S05]  /*3ff0*/  @!P1 BRA `(.L_x_80) ;  /* 0x0000001000549947 */ /* 0x008fea0003800000 */
[----:B------:R-:W-:Y:S01]  /*4000*/  IMAD R3, R0, R6, R7 ;  /* 0x0000000600037224 */ /* 0x000fe200078e0207 */
[----:B------:R-:W-:Y:S04]  /*4010*/  BSSY.RECONVERGENT B0, `(.L_x_81) ;  /* 0x0000085000007945 */ /* 0x000fe80003800200 */
[----:B------:R-:W-:-:S13]  /*4020*/  ISETP.GE.AND P1, PT, R3, R10, PT ;  /* 0x0000000a0300720c */ /* 0x000fda0003f26270 */
[----:B------:R-:W-:Y:S05]  /*4030*/  @P1 BRA `(.L_x_82) ;  /* 0x0000000800081947 */ /* 0x000fea0003800000 */
.L_x_90:
[-C--:B-----5:R-:W-:Y:S01]  /*4040*/  IABS R13, R20.reuse ;  /* 0x00000014000d7213 */ /* 0x0a0fe20000000000 */
[----:B------:R-:W-:Y:S01]  /*4050*/  BSSY.RECONVERGENT B1, `(.L_x_83) ;  /* 0x0000029000017945 */ /* 0x000fe20003800200 */
[----:B0---4-:R-:W-:Y:S02]  /*4060*/  IABS R17, R3 ;  /* 0x0000000300117213 */ /* 0x011fe40000000000 */
[----:B-----5:R-:W0:Y:S01]  /*4070*/  I2F.RP R16, R13 ;  /* 0x0000000d00107306 */ /* 0x020e220000209400 */
[----:B------:R-:W-:-:S07]  /*4080*/  IABS R21, R20 ;  /* 0x0000001400157213 */ /* 0x000fce0000000000 */
[----:B0-----:R-:W0:Y:S02]  /*4090*/  MUFU.RCP R16, R16 ;  /* 0x0000001000107308 */ /* 0x001e240000001000 */
[----:B0-----:R-:W-:Y:S02]  /*40a0*/  VIADD R14, R16, 0xffffffe ;  /* 0x0ffffffe100e7836 */ /* 0x001fe40000000000 */
[----:B------:R-:W-:-:S04]  /*40b0*/  IMAD.MOV R16, RZ, RZ, -R21 ;  /* 0x000000ffff107224 */ /* 0x000fc800078e0a15 */
[----:B------:R0:W1:Y:S02]  /*40c0*/  F2I.FTZ.U32.TRUNC.NTZ R15, R14 ;  /* 0x0000000e000f7305 */ /* 0x000064000021f000 */
[----:B0-----:R-:W-:Y:S02]  /*40d0*/  HFMA2 R14, -RZ, RZ, 0, 0 ;  /* 0x00000000ff0e7431 */ /* 0x001fe400000001ff */
[----:B-1----:R-:W-:-:S04]  /*40e0*/  IMAD.MOV R22, RZ, RZ, -R15 ;  /* 0x000000ffff167224 */ /* 0x002fc800078e0a0f */
[----:B------:R-:W-:-:S04]  /*40f0*/  IMAD R19, R22, R13, RZ ;  /* 0x0000000d16137224 */ /* 0x000fc800078e02ff */
[----:B------:R-:W-:-:S06]  /*4100*/  IMAD.HI.U32 R22, R15, R19, R14 ;  /* 0x000000130f167227 */ /* 0x000fcc00078e000e */
        /* <DEDUP_REMOVED lines=11> */
[----:B------:R-:W0:Y:S02]  /*41c0*/  LDC.64 R14, c[0x0][0x398] ;  /* 0x0000e600ff0e7b82 */ /* 0x000e240000000a00 */
[----:B------:R-:W-:Y:S01]  /*41d0*/  @!P4 IMAD.MOV R13, RZ, RZ, -R13 ;  /* 0x000000ffff0dc224 */ /* 0x000fe200078e0a0d */
[----:B------:R-:W-:-:S04]  /*41e0*/  @!P2 LOP3.LUT R13, RZ, R20, RZ, 0x33, !PT ;  /* 0x00000014ff0da212 */ /* 0x000fc800078e33ff */
[----:B------:R-:W-:Y:S01]  /*41f0*/  IADD3 R22, PT, PT, R13, UR18, RZ ;  /* 0x000000120d167c10 */ /* 0x000fe2000fffe0ff */
[----:B------:R-:W-:Y:S02]  /*4200*/  IMAD.MOV R17, RZ, RZ, -R13 ;  /* 0x000000ffff117224 */ /* 0x000fe400078e0a0d */
[----:B------:R-:W-:Y:S02]  /*4210*/  IMAD.MOV.U32 R13, RZ, RZ, RZ ;  /* 0x000000ffff0d7224 */ /* 0x000fe400078e00ff */
[----:B------:R-:W-:-:S04]  /*4220*/  IMAD R17, R20, R17, R3 ;  /* 0x0000001114117224 */ /* 0x000fc800078e0203 */
[----:B------:R-:W-:Y:S01]  /*4230*/  IMAD.IADD R19, R12, 0x1, R17 ;  /* 0x000000010c137824 */ /* 0x000fe200078e0211 */
[----:B0-----:R-:W-:-:S04]  /*4240*/  ISETP.GE.AND P2, PT, R22, R15, PT ;  /* 0x0000000f1600720c */ /* 0x001fc80003f46270 */
[C---:B------:R-:W-:Y:S02]  /*4250*/  ISETP.GE.AND P1, PT, R19.reuse, R14, PT ;  /* 0x0000000e1300720c */ /* 0x040fe40003f26270 */
[----:B------:R-:W-:Y:S02]  /*4260*/  ISETP.GT.AND P2, PT, R22, -0x1, !P2 ;  /* 0xffffffff1600780c */ /* 0x000fe40005744270 */
[----:B------:R-:W-:-:S04]  /*4270*/  ISETP.GT.AND P1, PT, R19, -0x1, !P1 ;  /* 0xffffffff1300780c */ /* 0x000fc80004f24270 */
[----:B------:R-:W-:-:S13]  /*4280*/  PLOP3.LUT P1, PT, P1, P2, PT, 0x80, 0x8 ;  /* 0x000000000008781c */ /* 0x000fda0000f25070 */
[----:B------:R-:W-:Y:S05]  /*4290*/  @!P1 BRA `(.L_x_84) ;  /* 0x0000000000109947 */ /* 0x000fea0003800000 */
[----:B------:R-:W0:Y:S01]  /*42a0*/  LDC.64 R16, c[0x0][0x390] ;  /* 0x0000e400ff107b82 */ /* 0x000e220000000a00 */
[----:B------:R-:W-:-:S04]  /*42b0*/  IMAD R13, R22, R14, R19 ;  /* 0x0000000e160d7224 */ /* 0x000fc800078e0213 */
[----:B0-----:R-:W-:-:S05]  /*42c0*/  IMAD.WIDE R16, R13, 0x4, R16 ;  /* 0x000000040d107825 */ /* 0x001fca00078e0210 */
[----:B------:R0:W5:Y:S02]  /*42d0*/  LDG.E R13, desc[UR12][R16.64] ;  /* 0x0000000c100d7981 */ /* 0x000164000c1e1900 */
.L_x_84:
[----:B------:R-:W-:Y:S05]  /*42e0*/  BSYNC.RECONVERGENT B1 ;  /* 0x0000000000017941 */ /* 0x000fea0003800200 */
.L_x_83:
[----:B------:R-:W1:Y:S01]  /*42f0*/  LDCU UR5, c[0x0][0x388] ;  /* 0x00007100ff0577ac */ /* 0x000e620008000800 */
[----:B------:R-:W-:Y:S01]  /*4300*/  IMAD.MOV.U32 R19, RZ, RZ, -0x40800000 ;  /* 0xbf800000ff137424 */ /* 0x000fe200078e00ff */
[----:B-1----:R-:W-:-:S09]  /*4310*/  UISETP.GE.AND UP1, UPT, UR5, URZ, UPT ;  /* 0x000000ff0500728c */ /* 0x002fd2000bf26270 */
[----:B------:R-:W-:Y:S05]  /*4320*/  BRA.U !UP1, `(.L_x_85) ;  /* 0x00000005092c7547 */ /* 0x000fea000b800000 */
[----:B------:R-:W-:Y:S01]  /*4330*/  UISETP.GE.U32.AND UP1, UPT, UR5, 0x7, UPT ;  /* 0x000000070500788c */ /* 0x000fe2000bf26070 */
[----:B------:R-:W-:Y:S02]  /*4340*/  IMAD.MOV.U32 R19, RZ, RZ, -0x40800000 ;  /* 0xbf800000ff137424 */ /* 0x000fe400078e00ff */
[----:B------:R-:W-:-:S06]  /*4350*/  IMAD.MOV.U32 R21, RZ, RZ, RZ ;  /* 0x000000ffff157224 */ /* 0x000fcc00078e00ff */
[----:B------:R-:W-:Y:S05]  /*4360*/  BRA.U !UP1, `(.L_x_86) ;  /* 0x00000001098c7547 */ /* 0x000fea000b800000 */
[----:B------:R-:W-:Y:S01]  /*4370*/  IMAD.MOV.U32 R19, RZ, RZ, -0x40800000 ;  /* 0xbf800000ff137424 */ /* 0x000fe200078e00ff */
[----:B------:R-:W-:Y:S01]  /*4380*/  UMOV UR16, 0x10 ;  /* 0x0000001000107882 */ /* 0x000fe20000000000 */
[----:B------:R-:W-:-:S05]  /*4390*/  UMOV UR5, URZ ;  /* 0x000000ff00057c82 */ /* 0x000fca0008000000 */
.L_x_87:
[----:B------:R-:W1:Y:S01]  /*43a0*/  LDCU.64 UR10, c[0x3][UR16+-0x10] ;  /* 0x00fffe00100a77ac */ /* 0x000e620008000a00 */
[----:B------:R-:W2:Y:S01]  /*43b0*/  LDCU.64 UR24, c[0x3][UR16+-0x8] ;  /* 0x00ffff00101877ac */ /* 0x000ea20008000a00 */
[----:B------:R-:W3:Y:S01]  /*43c0*/  LDCU.64 UR26, c[0x3][UR16] ;  /* 0x00c00000101a77ac */ /* 0x000ee20008000a00 */
[----:B------:R-:W-:Y:S01]  /*43d0*/  UIADD3 UR9, UPT, UPT, UR5, 0x1, URZ ;  /* 0x0000000105097890 */ /* 0x000fe2000fffe0ff */
[----:B------:R-:W4:Y:S01]  /*43e0*/  LDCU.64 UR28, c[0x3][UR16+0x8] ;  /* 0x00c00100101c77ac */ /* 0x000f220008000a00 */
[C---:B-1---5:R-:W-:Y:S01]  /*43f0*/  FSETP.GE.AND P4, PT, R13.reuse, UR10, PT ;  /* 0x0000000a0d007c0b */ /* 0x062fe2000bf86000 */
[----:B------:R-:W-:Y:S01]  /*4400*/  UIADD3 UR10, UPT, UPT, UR5, 0x2, URZ ;  /* 0x00000002050a7890 */ /* 0x000fe2000fffe0ff */
[C---:B------:R-:W-:Y:S01]  /*4410*/  FSETP.GE.AND P5, PT, R13.reuse, UR11, PT ;  /* 0x0000000b0d007c0b */ /* 0x040fe2000bfa6000 */
[----:B------:R-:W-:Y:S01]  /*4420*/  UIADD3 UR16, UPT, UPT, UR16, 0x20, URZ ;  /* 0x0000002010107890 */ /* 0x000fe2000fffe0ff */
[C---:B--2---:R-:W-:Y:S02]  /*4430*/  FSETP.GE.AND P1, PT, R13.reuse, UR24, PT ;  /* 0x000000180d007c0b */ /* 0x044fe4000bf26000 */
[----:B------:R-:W-:-:S07]  /*4440*/  FSETP.GE.AND P2, PT, R13, UR25, PT ;  /* 0x000000190d007c0b */ /* 0x000fce000bf46000 */
[----:B------:R-:W-:Y:S02]  /*4450*/  @P4 I2FP.F32.U32 R19, UR5 ;  /* 0x0000000500134c45 */ /* 0x000fe40008201000 */
[C---:B---3--:R-:W-:Y:S02]  /*4460*/  FSETP.GE.AND P4, PT, R13.reuse, UR26, PT ;  /* 0x0000001a0d007c0b */ /* 0x048fe4000bf86000 */
[----:B------:R-:W-:Y:S01]  /*4470*/  @P5 I2FP.F32.U32 R19, UR9 ;  /* 0x0000000900135c45 */ /* 0x000fe20008201000 */
[----:B------:R-:W-:Y:S01]  /*4480*/  UIADD3 UR9, UPT, UPT, UR5, 0x3, URZ ;  /* 0x0000000305097890 */ /* 0x000fe2000fffe0ff */
[C---:B------:R-:W-:Y:S02]  /*4490*/  FSETP.GE.AND P5, PT, R13.reuse, UR27, PT ;  /* 0x0000001b0d007c0b */ /* 0x040fe4000bfa6000 */
[----:B------:R-:W-:Y:S01]  /*44a0*/  @P1 I2FP.F32.U32 R19, UR10 ;  /* 0x0000000a00131c45 */ /* 0x000fe20008201000 */
[----:B------:R-:W-:Y:S01]  /*44b0*/  UIADD3 UR10, UPT, UPT, UR5, 0x4, URZ ;  /* 0x00000004050a7890 */ /* 0x000fe2000fffe0ff */
[----:B----4-:R-:W-:-:S02]  /*44c0*/  FSETP.GE.AND P1, PT, R13, UR28, PT ;  /* 0x0000001c0d007c0b */ /* 0x010fc4000bf26000 */
[----:B------:R-:W-:Y:S01]  /*44d0*/  @P2 I2FP.F32.U32 R19, UR9 ;  /* 0x0000000900132c45 */ /* 0x000fe20008201000 */
[----:B------:R-:W-:Y:S01]  /*44e0*/  UIADD3 UR9, UPT, UPT, UR5, 0x5, URZ ;  /* 0x0000000505097890 */ /* 0x000fe2000fffe0ff */
[----:B------:R-:W-:Y:S02]  /*44f0*/  FSETP.GE.AND P2, PT, R13, UR29, PT ;  /* 0x0000001d0d007c0b */ /* 0x000fe4000bf46000 */
[----:B------:R-:W-:Y:S01]  /*4500*/  @P4 I2FP.F32.U32 R19, UR10 ;  /* 0x0000000a00134c45 */ /* 0x000fe20008201000 */
[----:B------:R-:W-:Y:S02]  /*4510*/  UIADD3 UR10, UPT, UPT, UR5, 0x6, URZ ;  /* 0x00000006050a7890 */ /* 0x000fe4000fffe0ff */
[----:B------:R-:W-:Y:S01]  /*4520*/  @P5 I2FP.F32.U32 R19, UR9 ;  /* 0x0000000900135c45 */ /* 0x000fe20008201000 */
[----:B------:R-:W-:Y:S02]  /*4530*/  UIADD3 UR9, UPT, UPT, UR5, 0x7, URZ ;  /* 0x0000000705097890 */ /* 0x000fe4000fffe0ff */
[----:B------:R-:W-:Y:S01]  /*4540*/  UIADD3 UR5, UPT, UPT, UR5, 0x8, URZ ;  /* 0x0000000805057890 */ /* 0x000fe2000fffe0ff */
[----:B------:R-:W-:-:S03]  /*4550*/  @P1 I2FP.F32.U32 R19, UR10 ;  /* 0x0000000a00131c45 */ /* 0x000fc60008201000 */
[----:B------:R-:W-:Y:S01]  /*4560*/  UISETP.NE.AND UP1, UPT, UR5, UR8, UPT ;  /* 0x000000080500728c */ /* 0x000fe2000bf25270 */
[----:B------:R-:W-:-:S08]  /*4570*/  @P2 I2FP.F32.U32 R19, UR9 ;  /* 0x0000000900132c45 */ /* 0x000fd00008201000 */
[----:B------:R-:W-:Y:S05]  /*4580*/  BRA.U UP1, `(.L_x_87) ;  /* 0xfffffffd01847547 */ /* 0x000fea000b83ffff */
[----:B------:R-:W-:-:S07]  /*4590*/  IMAD.U32 R21, RZ, RZ, UR8 ;  /* 0x00000008ff157e24 */ /* 0x000fce000f8e00ff */
.L_x_86:
[----:B------:R-:W-:-:S09]  /*45a0*/  UISETP.NE.AND UP1, UPT, UR20, URZ, UPT ;  /* 0x000000ff1400728c */ /* 0x000fd2000bf25270 */
[----:B------:R-:W-:Y:S05]  /*45b0*/  BRA.U !UP1, `(.L_x_85) ;  /* 0x0000000109887547 */ /* 0x000fea000b800000 */
[----:B------:R-:W-:Y:S02]  /*45c0*/  UISETP.GE.U32.AND UP1, UPT, UR21, 0x3, UPT ;  /* 0x000000031500788c */ /* 0x000fe4000bf26070 */
[----:B------:R-:W-:-:S07]  /*45d0*/  UISETP.NE.AND UP2, UPT, UR19, URZ, UPT ;  /* 0x000000ff1300728c */ /* 0x000fce000bf45270 */
[----:B------:R-:W-:Y:S05]  /*45e0*/  BRA.U !UP1, `(.L_x_88) ;  /* 0x00000001093c7547 */ /* 0x000fea000b800000 */
[----:B------:R-:W-:-:S04]  /*45f0*/  SHF.L.U32 R22, R21, 0x2, RZ ;  /* 0x0000000215167819 */ /* 0x000fc800000006ff */
[----:B------:R-:W1:Y:S08]  /*4600*/  LDC.64 R14, c[0x3][R22] ;  /* 0x00c00000160e7b82 */ /* 0x000e700000000a00 */
[----:B0-----:R-:W0:Y:S01]  /*4610*/  LDC.64 R16, c[0x3][R22+0x8] ;  /* 0x00c0020016107b82 */ /* 0x001e220000000a00 */
[----:B-1---5:R-:W-:Y:S01]  /*4620*/  FSETP.GE.AND P1, PT, R13, R14, PT ;  /* 0x0000000e0d00720b */ /* 0x022fe20003f26000 */
[----:B------:R-:W-:Y:S01]  /*4630*/  VIADD R14, R21, 0x1 ;  /* 0x00000001150e7836 */ /* 0x000fe20000000000 */
[----:B------:R-:W-:Y:S01]  /*4640*/  FSETP.GE.AND P2, PT, R13, R15, PT ;  /* 0x0000000f0d00720b */ /* 0x000fe20003f46000 */
[----:B------:R-:W-:Y:S01]  /*4650*/  VIADD R15, R21, 0x3 ;  /* 0x00000003150f7836 */ /* 0x000fe20000000000 */
[----:B0-----:R-:W-:-:S02]  /*4660*/  FSETP.GE.AND P4, PT, R13, R16, PT ;  /* 0x000000100d00720b */ /* 0x001fc40003f86000 */
[----:B------:R-:W-:-:S07]  /*4670*/  FSETP.GE.AND P5, PT, R13, R17, PT ;  /* 0x000000110d00720b */ /* 0x000fce0003fa6000 */
[----:B------:R-:W-:Y:S02]  /*4680*/  @P1 I2FP.F32.U32 R19, R21 ;  /* 0x0000001500131245 */ /* 0x000fe40000201000 */
[----:B------:R-:W-:Y:S01]  /*4690*/  @P2 I2FP.F32.U32 R19, R14 ;  /* 0x0000000e00132245 */ /* 0x000fe20000201000 */
[C---:B------:R-:W-:Y:S02]  /*46a0*/  VIADD R14, R21.reuse, 0x2 ;  /* 0x00000002150e7836 */ /* 0x040fe40000000000 */
[----:B------:R-:W-:-:S03]  /*46b0*/  VIADD R21, R21, 0x4 ;  /* 0x0000000415157836 */ /* 0x000fc60000000000 */
[----:B------:R-:W-:Y:S02]  /*46c0*/  @P4 I2FP.F32.U32 R19, R14 ;  /* 0x0000000e00134245 */ /* 0x000fe40000201000 */
[----:B------:R-:W-:-:S07]  /*46d0*/  @P5 I2FP.F32.U32 R19, R15 ;  /* 0x0000000f00135245 */ /* 0x000fce0000201000 */
.L_x_88:
[----:B------:R-:W-:Y:S05]  /*46e0*/  BRA.U !UP2, `(.L_x_85) ;  /* 0x000000010a3c7547 */ /* 0x000fea000b800000 */
[----:B------:R-:W-:Y:S01]  /*46f0*/  UISETP.NE.AND UP1, UPT, UR22, URZ, UPT ;  /* 0x000000ff1600728c */ /* 0x000fe2000bf25270 */
[----:B------:R-:W-:-:S08]  /*4700*/  ISETP.NE.AND P1, PT, RZ, UR14, PT ;  /* 0x0000000eff007c0c */ /* 0x000fd0000bf25270 */
[----:B------:R-:W-:Y:S05]  /*4710*/  BRA.U !UP1, `(.L_x_89) ;  /* 0x0000000109207547 */ /* 0x000fea000b800000 */
[----:B------:R-:W-:-:S06]  /*4720*/  IMAD.SHL.U32 R14, R21, 0x4, RZ ;  /* 0x00000004150e7824 */ /* 0x000fcc00078e00ff */
[----:B------:R-:W1:Y:S02]  /*4730*/  LDC.64 R14, c[0x3][R14] ;  /* 0x00c000000e0e7b82 */ /* 0x000e640000000a00 */
[C---:B-1---5:R-:W-:Y:S02]  /*4740*/  FSETP.GE.AND P2, PT, R13.reuse, R14, PT ;  /* 0x0000000e0d00720b */ /* 0x062fe40003f46000 */
[----:B------:R-:W-:Y:S01]  /*4750*/  FSETP.GE.AND P4, PT, R13, R15, PT ;  /* 0x0000000f0d00720b */ /* 0x000fe20003f86000 */
[----:B------:R-:W-:-:S10]  /*4760*/  VIADD R15, R21, 0x1 ;  /* 0x00000001150f7836 */ /* 0x000fd40000000000 */
[----:B------:R-:W-:Y:S01]  /*4770*/  @P2 I2FP.F32.U32 R19, R21 ;  /* 0x0000001500132245 */ /* 0x000fe20000201000 */
[----:B------:R-:W-:Y:S01]  /*4780*/  VIADD R21, R21, 0x2 ;  /* 0x0000000215157836 */ /* 0x000fe20000000000 */
[----:B------:R-:W-:-:S07]  /*4790*/  @P4 I2FP.F32.U32 R19, R15 ;  /* 0x0000000f00134245 */ /* 0x000fce0000201000 */
.L_x_89:
[----:B------:R-:W-:-:S06]  /*47a0*/  @!P1 SHF.L.U32 R14, R21, 0x2, RZ ;  /* 0x00000002150e9819 */ /* 0x000fcc00000006ff */
[----:B------:R-:W1:Y:S02]  /*47b0*/  @!P1 LDC R14, c[0x3][R14] ;  /* 0x00c000000e0e9b82 */ /* 0x000e640000000800 */
[----:B-1---5:R-:W-:-:S13]  /*47c0*/  FSETP.GE.AND P2, PT, R13, R14, !P1 ;  /* 0x0000000e0d00720b */ /* 0x022fda0004f46000 */
[----:B------:R-:W-:-:S07]  /*47d0*/  @P2 I2FP.F32.U32 R19, R21 ;  /* 0x0000001500132245 */ /* 0x000fce0000201000 */
.L_x_85:
[----:B------:R-:W1:Y:S01]  /*47e0*/  S2UR UR9, SR_CgaCtaId ;  /* 0x00000000000979c3 */ /* 0x000e620000008800 */
[----:B------:R-:W-:Y:S02]  /*47f0*/  UMOV UR5, 0x400 ;  /* 0x0000040000057882 */ /* 0x000fe40000000000 */
[----:B-1----:R-:W-:-:S06]  /*4800*/  ULEA UR5, UR9, UR5, 0x18 ;  /* 0x0000000509057291 */ /* 0x002fcc000f8ec0ff */
[----:B------:R-:W-:Y:S01]  /*4810*/  LEA R14, R3, UR5, 0x2 ;  /* 0x00000005030e7c11 */ /* 0x000fe2000f8e10ff */
[----:B------:R-:W-:-:S04]  /*4820*/  IMAD.IADD R3, R11, 0x1, R3 ;  /* 0x000000010b037824 */ /* 0x000fc800078e0203 */
[----:B------:R1:W-:Y:S01]  /*4830*/  STS [R14], R19 ;  /* 0x000000130e007388 */ /* 0x0003e20000000800 */
[----:B------:R-:W-:-:S13]  /*4840*/  ISETP.GE.AND P1, PT, R3, R10, PT ;  /* 0x0000000a0300720c */ /* 0x000fda0003f26270 */
[----:B-1----:R-:W-:Y:S05]  /*4850*/  @!P1 BRA `(.L_x_90) ;  /* 0xfffffff400f89947 */ /* 0x002fea000383ffff */
.L_x_82:
[----:B------:R-:W-:Y:S05]  /*4860*/  BSYNC.RECONVERGENT B0 ;  /* 0x0000000000007941 */ /* 0x000fea0003800200 */
.L_x_81:
[----:B------:R-:W1:Y:S02]  /*4870*/  LDCU UR5, c[0x0][0x3a4] ;  /* 0x00007480ff0577ac */ /* 0x000e640008000800 */
[----:B-1---5:R-:W-:Y:S01]  /*4880*/  IMAD.U32 R13, RZ, RZ, UR5 ;  /* 0x00000005ff0d7e24 */ /* 0x022fe2000f8e00ff */
[----:B------:R-:W-:Y:S04]  /*4890*/  BAR.SYNC.DEFER_BLOCKING 0x0 ;  /* 0x0000000000007b1d */ /* 0x000fe80000010000 */
[----:B------:R-:W-:-:S13]  /*48a0*/  ISETP.GE.AND P1, PT, R13, RZ, PT ;  /* 0x000000ff0d00720c */ /* 0x000fda0003f26270 */
[----:B------:R-:W-:Y:S05]  /*48b0*/  @!P1 BRA `(.L_x_91) ;  /* 0x00000008001c9947 */ /* 0x000fea0003800000 */
[----:B------:R-:W-:-:S05]  /*48c0*/  UMOV UR5, UR6 ;  /* 0x0000000600057c82 */ /* 0x000fca0008000000 */
.L_x_103:
[----:B-1----:R-:W1:Y:S01]  /*48d0*/  LDCU UR9, c[0x0][0x3a4] ;  /* 0x00007480ff0977ac */ /* 0x002e620008000800 */
[----:B------:R-:W-:Y:S01]  /*48e0*/  VIADD R3, R8, UR5 ;  /* 0x0000000508037c36 */ /* 0x000fe20008000000 */
[----:B------:R-:W-:Y:S01]  /*48f0*/  UISETP.GE.U32.AND UP1, UPT, UR15, 0x3, UPT ;  /* 0x000000030f00788c */ /* 0x000fe2000bf26070 */
[----:B-1----:R-:W-:Y:S01]  /*4900*/  IMAD.U32 R13, RZ, RZ, UR9 ;  /* 0x00000009ff0d7e24 */ /* 0x002fe2000f8e00ff */
[----:B------:R-:W-:Y:S01]  /*4910*/  UMOV UR9, UR5 ;  /* 0x0000000500097c82 */ /* 0x000fe20008000000 */
[----:B------:R-:W-:-:S03]  /*4920*/  UIADD3 UR5, UPT, UPT, UR5, 0x1, URZ ;  /* 0x0000000105057890 */ /* 0x000fc6000fffe0ff */
[----:B------:R-:W-:Y:S01]  /*4930*/  ISETP.NE.AND P2, PT, R13, UR9, PT ;  /* 0x000000090d007c0c */ /* 0x000fe2000bf45270 */
[----:B------:R-:W-:Y:S02]  /*4940*/  UMOV UR9, UR6 ;  /* 0x0000000600097c82 */ /* 0x000fe40008000000 */
[----:B------:R-:W-:Y:S10]  /*4950*/  BRA.U !UP1, `(.L_x_92) ;  /* 0x0000000509447547 */ /* 0x000ff4000b800000 */
[----:B------:R-:W1:Y:S01]  /*4960*/  S2UR UR10, SR_CgaCtaId ;  /* 0x00000000000a79c3 */ /* 0x000e620000008800 */
[----:B------:R-:W-:Y:S01]  /*4970*/  UMOV UR9, 0x400 ;  /* 0x0000040000097882 */ /* 0x000fe20000000000 */
[----:B------:R-:W2:Y:S01]  /*4980*/  LDCU UR16, c[0x0][0x3a4] ;  /* 0x00007480ff1077ac */ /* 0x000ea20008000800 */
[----:B-1----:R-:W-:-:S06]  /*4990*/  ULEA UR9, UR10, UR9, 0x18 ;  /* 0x000000090a097291 */ /* 0x002fcc000f8ec0ff */
[----:B------:R-:W-:Y:S01]  /*49a0*/  IMAD.U32 R14, RZ, RZ, UR9 ;  /* 0x00000009ff0e7e24 */ /* 0x000fe2000f8e00ff */
[----:B--2---:R-:W-:-:S06]  /*49b0*/  UMOV UR9, UR6 ;  /* 0x0000000600097c82 */ /* 0x004fcc0008000000 */
.L_x_101:
[----:B------:R-:W-:Y:S01]  /*49c0*/  VIADD R13, R9, UR9 ;  /* 0x00000009090d7c36 */ /* 0x000fe20008000000 */
[----:B------:R-:W-:Y:S03]  /*49d0*/  BSSY.RECONVERGENT B0, `(.L_x_93) ;  /* 0x0000012000007945 */ /* 0x000fe60003800200 */
[----:B------:R-:W-:-:S04]  /*49e0*/  IMAD R13, R20, R13, R3 ;  /* 0x0000000d140d7224 */ /* 0x000fc800078e0203 */
[----:B------:R-:W-:-:S05]  /*49f0*/  IMAD R13, R13, 0x4, R14 ;  /* 0x000000040d0d7824 */ /* 0x000fca00078e020e */
[----:B0---4-:R-:W0:Y:S01]  /*4a00*/  LDS R17, [R13] ;  /* 0x000000000d117984 */ /* 0x011e220000000800 */
[----:B------:R-:W-:Y:S02]  /*4a10*/  LEA R19, R20, R13, 0x2 ;  /* 0x0000000d14137211 */ /* 0x000fe400078e10ff */
        /* <DEDUP_REMOVED lines=11> */
[----:B0-----:R-:W-:-:S05]  /*4ad0*/  FADD R16, R15, -1 ;  /* 0xbf8000000f107421 */ /* 0x001fca0000000000 */
[----:B------:R0:W-:Y:S02]  /*4ae0*/  STS [R13], R16 ;  /* 0x000000100d007388 */ /* 0x0001e40000000800 */
.L_x_94:
[----:B------:R-:W-:Y:S05]  /*4af0*/  BSYNC.RECONVERGENT B0 ;  /* 0x0000000000007941 */ /* 0x000fea0003800200 */
.L_x_93:
[----:B------:R-:W1:Y:S01]  /*4b00*/  LDS R17, [R19] ;  /* 0x0000000013117984 */ /* 0x000e620000000800 */
[----:B------:R-:W-:Y:S01]  /*4b10*/  BSSY.RECONVERGENT B0, `(.L_x_95) ;  /* 0x000000f000007945 */ /* 0x000fe20003800200 */
[----:B------:R-:W-:Y:S01]  /*4b20*/  IMAD R21, R20, 0x4, R19 ;  /* 0x0000000414157824 */ /* 0x000fe200078e0213 */
[----:B-1----:R-:W-:-:S04]  /*4b30*/  FSETP.GEU.AND P1, PT, R17, R2, PT ;  /* 0x000000021100720b */ /* 0x002fc80003f2e000 */
[----:B------:R-:W-:-:S13]  /*4b40*/  FSETP.LTU.OR P1, PT, R17, RZ, P1 ;  /* 0x000000ff1100720b */ /* 0x000fda0000f29400 */
[----:B------:R-:W-:Y:S05]  /*4b50*/  @P1 BRA `(.L_x_96) ;  /* 0x0000000000281947 */ /* 0x000fea0003800000 */
[----:B------:R-:W1:Y:S01]  /*4b60*/  S2UR UR11, SR_CgaCtaId ;  /* 0x00000000000b79c3 */ /* 0x000e620000008800 */
[----:B0-----:R-:W0:Y:S01]  /*4b70*/  F2I.TRUNC.NTZ R13, R17 ;  /* 0x00000011000d7305 */ /* 0x001e22000020f100 */
        /* <DEDUP_REMOVED lines=8> */
.L_x_96:
[----:B------:R-:W-:Y:S05]  /*4c00*/  BSYNC.RECONVERGENT B0 ;  /* 0x0000000000007941 */ /* 0x000fea0003800200 */
.L_x_95:
[----:B------:R-:W2:Y:S01]  /*4c10*/  LDS R19, [R21] ;  /* 0x0000000015137984 */ /* 0x000ea20000000800 */
[----:B------:R-:W-:Y:S01]  /*4c20*/  BSSY.RECONVERGENT B0, `(.L_x_97) ;  /* 0x000000f000007945 */ /* 0x000fe20003800200 */
[----:B------:R-:W-:Y:S01]  /*4c30*/  IMAD R17, R20, 0x4, R21 ;  /* 0x0000000414117824 */ /* 0x000fe200078e0215 */
[----:B--2---:R-:W-:-:S04]  /*4c40*/  FSETP.GEU.AND P1, PT, R19, R2, PT ;  /* 0x000000021300720b */ /* 0x004fc80003f2e000 */
[----:B------:R-:W-:-:S13]  /*4c50*/  FSETP.LTU.OR P1, PT, R19, RZ, P1 ;  /* 0x000000ff1300720b */ /* 0x000fda0000f29400 */
[----:B------:R-:W-:Y:S05]  /*4c60*/  @P1 BRA `(.L_x_98) ;  /* 0x0000000000281947 */ /* 0x000fea0003800000 */
[----:B------:R-:W2:Y:S01]  /*4c70*/  S2UR UR11, SR_CgaCtaId ;  /* 0x00000000000b79c3 */ /* 0x000ea20000008800 */
[----:B01----:R-:W0:Y:S01]  /*4c80*/  F2I.TRUNC.NTZ R13, R19 ;  /* 0x00000013000d7305 */ /* 0x003e22000020f100 */
[----:B------:R-:W-:Y:S01]  /*4c90*/  UMOV UR10, 0x400 ;  /* 0x00000400000a7882 */ /* 0x000fe20000000000 */
[----:B0-----:R-:W-:Y:S01]  /*4ca0*/  IMAD R13, R11, R13, R18 ;  /* 0x0000000d0b0d7224 */ /* 0x001fe200078e0212 */
[----:B--2---:R-:W-:-:S06]  /*4cb0*/  ULEA UR10, UR11, UR10, 0x18 ;  /* 0x0000000a0b0a7291 */ /* 0x004fcc000f8ec0ff */
[----:B------:R-:W-:-:S05]  /*4cc0*/  IMAD.U32 R14, RZ, RZ, UR10 ;  /* 0x0000000aff0e7e24 */ /* 0x000fca000f8e00ff */
[----:B------:R-:W-:-:S05]  /*4cd0*/  LEA R13, R13, R14, 0x2 ;  /* 0x0000000e0d0d7211 */ /* 0x000fca00078e10ff */
[----:B------:R-:W0:Y:S02]  /*4ce0*/  LDS R15, [R13] ;  /* 0x000000000d0f7984 */ /* 0x000e240000000800 */
[----:B0-----:R-:W-:-:S05]  /*4cf0*/  FADD R16, R15, -1 ;  /* 0xbf8000000f107421 */ /* 0x001fca0000000000 */
[----:B------:R2:W-:Y:S02]  /*4d00*/  STS [R13], R16 ;  /* 0x000000100d007388 */ /* 0x0005e40000000800 */
.L_x_98:
[----:B------:R-:W-:Y:S05]  /*4d10*/  BSYNC.RECONVERGENT B0 ;  /* 0x0000000000007941 */ /* 0x000fea0003800200 */
.L_x_97:
[----:B------:R-:W3:Y:S01]  /*4d20*/  LDS R17, [R17] ;  /* 0x0000000011117984 */ /* 0x000ee20000000800 */
[----:B------:R-:W-:Y:S01]  /*4d30*/  BSSY.RECONVERGENT B0, `(.L_x_99) ;  /* 0x000000e000007945 */ /* 0x000fe20003800200 */
[----:B---3--:R-:W-:-:S04]  /*4d40*/  FSETP.GEU.AND P1, PT, R17, R2, PT ;  /* 0x000000021100720b */ /* 0x008fc80003f2e000 */
[----:B------:R-:W-:-:S13]  /*4d50*/  FSETP.LTU.OR P1, PT, R17, RZ, P1 ;  /* 0x000000ff1100720b */ /* 0x000fda0000f29400 */
[----:B------:R-:W-:Y:S05]  /*4d60*/  @P1 BRA `(.L_x_100) ;  /* 0x0000000000281947 */ /* 0x000fea0003800000 */
[----:B------:R-:W3:Y:S01]  /*4d70*/  S2UR UR11, SR_CgaCtaId ;  /* 0x00000000000b79c3 */ /* 0x000ee20000008800 */
[----:B012---:R-:W0:Y:S01]  /*4d80*/  F2I.TRUNC.NTZ R13, R17 ;  /* 0x00000011000d7305 */ /* 0x007e22000020f100 */
[----:B------:R-:W-:Y:S01]  /*4d90*/  UMOV UR10, 0x400 ;  /* 0x00000400000a7882 */ /* 0x000fe20000000000 */
[----:B0-----:R-:W-:Y:S01]  /*4da0*/  IMAD R13, R11, R13, R18 ;  /* 0x0000000d0b0d7224 */ /* 0x001fe200078e0212 */
[----:B---3--:R-:W-:-:S06]  /*4db0*/  ULEA UR10, UR11, UR10, 0x18 ;  /* 0x0000000a0b0a7291 */ /* 0x008fcc000f8ec0ff */
[----:B------:R-:W-:-:S04]  /*4dc0*/  IMAD.U32 R14, RZ, RZ, UR10 ;  /* 0x0000000aff0e7e24 */ /* 0x000fc8000f8e00ff */
[----:B------:R-:W-:-:S05]  /*4dd0*/  IMAD R13, R13, 0x4, R14 ;  /* 0x000000040d0d7824 */ /* 0x000fca00078e020e */
[----:B------:R-:W0:Y:S02]  /*4de0*/  LDS R15, [R13] ;  /* 0x000000000d0f7984 */ /* 0x000e240000000800 */
[----:B0-----:R-:W-:-:S05]  /*4df0*/  FADD R16, R15, -1 ;  /* 0xbf8000000f107421 */ /* 0x001fca0000000000 */
[----:B------:R3:W-:Y:S02]  /*4e00*/  STS [R13], R16 ;  /* 0x000000100d007388 */ /* 0x0007e40000000800 */
.L_x_100:
[----:B------:R-:W-:Y:S05]  /*4e10*/  BSYNC.RECONVERGENT B0 ;  /* 0x0000000000007941 */ /* 0x000fea0003800200 */
.L_x_99:
[----:B------:R-:W-:Y:S01]  /*4e20*/  UIADD3 UR9, UPT, UPT, UR9, 0x4, URZ ;  /* 0x0000000409097890 */ /* 0x000fe2000fffe0ff */
[----:B0123--:R-:W-:-:S05]  /*4e30*/  IMAD.U32 R13, RZ, RZ, UR16 ;  /* 0x00000010ff0d7e24 */ /* 0x00ffca000f8e00ff */
[----:B------:R-:W-:-:S05]  /*4e40*/  VIADD R15, R13, UR9 ;  /* 0x000000090d0f7c36 */ /* 0x000fca0008000000 */
[----:B------:R-:W-:-:S13]  /*4e50*/  ISETP.NE.AND P1, PT, R15, UR7, PT ;  /* 0x000000070f007c0c */ /* 0x000fda000bf25270 */
[----:B------:R-:W-:Y:S05]  /*4e60*/  @P1 BRA `(.L_x_101) ;  /* 0xfffffff800d41947 */ /* 0x000fea000383ffff */
.L_x_92:
[----:B------:R-:W-:-:S09]  /*4e70*/  UISETP.NE.AND UP1, UPT, UR17, URZ, UPT ;  /* 0x000000ff1100728c */ /* 0x000fd2000bf25270 */
[----:B------:R-:W-:Y:S05]  /*4e80*/  BRA.U !UP1, `(.L_x_102) ;  /* 0x0000000109687547 */ /* 0x000fea000b800000 */
[----:B------:R-:W1:Y:S01]  /*4e90*/  S2UR UR11, SR_CgaCtaId ;  /* 0x00000000000b79c3 */ /* 0x000e620000008800 */
[----:B------:R-:W-:Y:S01]  /*4ea0*/  VIADD R14, R9, UR9 ;  /* 0x00000009090e7c36 */ /* 0x000fe20008000000 */
[----:B------:R-:W-:Y:S01]  /*4eb0*/  UMOV UR10, 0x400 ;  /* 0x00000400000a7882 */ /* 0x000fe20000000000 */
[----:B------:R-:W-:Y:S02]  /*4ec0*/  UIADD3 UR9, UPT, UPT, UR9, 0x2, URZ ;  /* 0x0000000209097890 */ /* 0x000fe4000fffe0ff */
[----:B------:R-:W-:Y:S01]  /*4ed0*/  IMAD R14, R20, R14, R3 ;  /* 0x0000000e140e7224 */ /* 0x000fe200078e0203 */
[----:B-1----:R-:W-:-:S06]  /*4ee0*/  ULEA UR10, UR11, UR10, 0x18 ;  /* 0x0000000a0b0a7291 */ /* 0x002fcc000f8ec0ff */
[----:B0---4-:R-:W-:-:S05]  /*4ef0*/  LEA R17, R14, UR10, 0x2 ;  /* 0x0000000a0e117c11 */ /* 0x011fca000f8e10ff */
[----:B------:R-:W0:Y:S01]  /*4f00*/  LDS R19, [R17] ;  /* 0x0000000011137984 */ /* 0x000e220000000800 */
[----:B------:R-:W-:Y:S01]  /*4f10*/  IMAD R16, R20, 0x4, R17 ;  /* 0x0000000414107824 */ /* 0x000fe200078e0211 */
[----:B0-----:R-:W-:-:S04]  /*4f20*/  FSETP.GEU.AND P1, PT, R19, R2, PT ;  /* 0x000000021300720b */ /* 0x001fc80003f2e000 */
[----:B------:R-:W-:-:S13]  /*4f30*/  FSETP.LTU.OR P1, PT, R19, RZ, P1 ;  /* 0x000000ff1300720b */ /* 0x000fda0000f29400 */
[----:B------:R-:W0:Y:S02]  /*4f40*/  @!P1 F2I.TRUNC.NTZ R14, R19 ;  /* 0x00000013000e9305 */ /* 0x000e24000020f100 */
[----:B0-----:R-:W-:-:S05]  /*4f50*/  @!P1 IMAD R14, R11, R14, R18 ;  /* 0x0000000e0b0e9224 */ /* 0x001fca00078e0212 */
[----:B------:R-:W-:-:S05]  /*4f60*/  @!P1 LEA R14, R14, UR10, 0x2 ;  /* 0x0000000a0e0e9c11 */ /* 0x000fca000f8e10ff */
[----:B------:R-:W0:Y:S02]  /*4f70*/  @!P1 LDS R15, [R14] ;  /* 0x000000000e0f9984 */ /* 0x000e240000000800 */
[----:B0-----:R-:W-:-:S05]  /*4f80*/  @!P1 FADD R15, R15, -1 ;  /* 0xbf8000000f0f9421 */ /* 0x001fca0000000000 */
        /* <DEDUP_REMOVED lines=8> */
[----:B0-----:R-:W-:-:S05]  /*5010*/  @!P1 FADD R22, R19, -1 ;  /* 0xbf80000013169421 */ /* 0x001fca0000000000 */
[----:B------:R1:W-:Y:S02]  /*5020*/  @!P1 STS [R17], R22 ;  /* 0x0000001611009388 */ /* 0x0003e40000000800 */
.L_x_102:
[----:B------:R-:W2:Y:S01]  /*5030*/  S2UR UR10, SR_CgaCtaId ;  /* 0x00000000000a79c3 */ /* 0x000ea20000008800 */
[----:B------:R-:W-:Y:S01]  /*5040*/  VIADD R14, R9, UR9 ;  /* 0x00000009090e7c36 */ /* 0x000fe20008000000 */
[----:B------:R-:W-:-:S03]  /*5050*/  UMOV UR9, 0x400 ;  /* 0x0000040000097882 */ /* 0x000fc60000000000 */
[----:B------:R-:W-:Y:S01]  /*5060*/  IMAD R14, R20, R14, R3 ;  /* 0x0000000e140e7224 */ /* 0x000fe200078e0203 */
[----:B--2---:R-:W-:-:S06]  /*5070*/  ULEA UR9, UR10, UR9, 0x18 ;  /* 0x000000090a097291 */ /* 0x004fcc000f8ec0ff */
[----:B------:R-:W-:-:S05]  /*5080*/  LEA R14, R14, UR9, 0x2 ;  /* 0x000000090e0e7c11 */ /* 0x000fca000f8e10ff */
[----:B01--4-:R-:W0:Y:S02]  /*5090*/  LDS R17, [R14] ;  /* 0x000000000e117984 */ /* 0x013e240000000800 */
[----:B0-----:R-:W-:-:S04]  /*50a0*/  FSETP.GEU.AND P1, PT, R17, R2, PT ;  /* 0x000000021100720b */ /* 0x001fc80003f2e000 */
[----:B------:R-:W-:-:S13]  /*50b0*/  FSETP.LTU.OR P1, PT, R17, RZ, P1 ;  /* 0x000000ff1100720b */ /* 0x000fda0000f29400 */
[----:B------:R-:W0:Y:S02]  /*50c0*/  @!P1 F2I.TRUNC.NTZ R3, R17 ;  /* 0x0000001100039305 */ /* 0x000e24000020f100 */
[----:B0-----:R-:W-:-:S05]  /*50d0*/  @!P1 IMAD R3, R11, R3, R18 ;  /* 0x000000030b039224 */ /* 0x001fca00078e0212 */
[----:B------:R-:W-:-:S05]  /*50e0*/  @!P1 LEA R3, R3, UR9, 0x2 ;  /* 0x0000000903039c11 */ /* 0x000fca000f8e10ff */
[----:B------:R-:W0:Y:S02]  /*50f0*/  @!P1 LDS R15, [R3] ;  /* 0x00000000030f9984 */ /* 0x000e240000000800 */
[----:B0-----:R-:W-:-:S05]  /*5100*/  @!P1 FADD R16, R15, -1 ;  /* 0xbf8000000f109421 */ /* 0x001fca0000000000 */
[----:B------:R1:W-:Y:S01]  /*5110*/  @!P1 STS [R3], R16 ;  /* 0x0000001003009388 */ /* 0x0003e20000000800 */
[----:B------:R-:W-:Y:S05]  /*5120*/  @P2 BRA `(.L_x_103) ;  /* 0xfffffff400e82947 */ /* 0x000fea000383ffff */
.L_x_91:
[----:B------:R-:W-:Y:S06]  /*5130*/  BAR.SYNC.DEFER_BLOCKING 0x0 ;  /* 0x0000000000007b1d */ /* 0x000fec0000010000 */
[----:B------:R-:W-:Y:S05]  /*5140*/  BRA `(.L_x_104) ;  /* 0x0000001000747947 */ /* 0x000fea0003800000 */
.L_x_80:
[----:B------:R-:W0:Y:S01]  /*5150*/  S2R R3, SR_TID.X ;  /* 0x0000000000037919 */ /* 0x000e220000002100 */
[----:B------:R-:W-:Y:S01]  /*5160*/  BSSY.RECONVERGENT B0, `(.L_x_105) ;  /* 0x000008f000007945 */ /* 0x000fe20003800200 */
[----:B------:R-:W0:Y:S02]  /*5170*/  S2R R14, SR_TID.Y ;  /* 0x00000000000e7919 */ /* 0x000e240000002200 */
[----:B0-----:R-:W-:-:S05]  /*5180*/  IMAD R3, R0, R14, R3 ;  /* 0x0000000e00037224 */ /* 0x001fca00078e0203 */
[----:B------:R-:W-:-:S13]  /*5190*/  ISETP.GE.AND P1, PT, R3, R10, PT ;  /* 0x0000000a0300720c */ /* 0x000fda0003f26270 */
[----:B------:R-:W-:Y:S05]  /*51a0*/  @P1 BRA `(.L_x_106) ;  /* 0x0000000800281947 */ /* 0x000fea0003800000 */
[----:B-----5:R-:W-:-:S04]  /*51b0*/  LOP3.LUT R22, RZ, R13, RZ, 0x33, !PT ;  /* 0x0000000dff167212 */ /* 0x020fc800078e33ff */
[----:B------:R-:W-:-:S07]  /*51c0*/  IADD3 R22, PT, PT, R22, UR4, RZ ;  /* 0x0000000416167c10 */ /* 0x000fce000fffe0ff */
.L_x_114:
[-C--:B------:R-:W-:Y:S01]  /*51d0*/  IABS R13, R20.reuse ;  /* 0x00000014000d7213 */ /* 0x080fe20000000000 */
[----:B0-----:R-:W0:Y:S01]  /*51e0*/  LDCU UR9, c[0x0][0x3a4] ;  /* 0x00007480ff0977ac */ /* 0x001e220008000800 */
[----:B----4-:R-:W-:Y:S01]  /*51f0*/  IABS R17, R3 ;  /* 0x0000000300117213 */ /* 0x010fe20000000000 */
[----:B------:R-:W-:Y:S01]  /*5200*/  BSSY.RECONVERGENT B1, `(.L_x_107) ;  /* 0x000002e000017945 */ /* 0x000fe20003800200 */
[----:B------:R-:W1:Y:S01]  /*5210*/  I2F.RP R16, R13 ;  /* 0x0000000d00107306 */ /* 0x000e620000209400 */
[----:B------:R-:W-:Y:S01]  /*5220*/  IABS R21, R20 ;  /* 0x0000001400157213 */ /* 0x000fe20000000000 */
[----:B------:R-:W2:Y:S06]  /*5230*/  LDCU UR5, c[0x0][0x3a0] ;  /* 0x00007400ff0577ac */ /* 0x000eac0008000800 */
[----:B-1----:R-:W1:Y:S02]  /*5240*/  MUFU.RCP R16, R16 ;  /* 0x0000001000107308 */ /* 0x002e640000001000 */
[----:B-1----:R-:W-:-:S02]  /*5250*/  VIADD R14, R16, 0xffffffe ;  /* 0x0ffffffe100e7836 */ /* 0x002fc40000000000 */
[----:B------:R-:W-:-:S04]  /*5260*/  IMAD.MOV R16, RZ, RZ, -R21 ;  /* 0x000000ffff107224 */ /* 0x000fc800078e0a15 */
[----:B------:R1:W3:Y:S02]  /*5270*/  F2I.FTZ.U32.TRUNC.NTZ R15, R14 ;  /* 0x0000000e000f7305 */ /* 0x0002e4000021f000 */
[----:B-1----:R-:W-:Y:S02]  /*5280*/  IMAD.MOV.U32 R14, RZ, RZ, RZ ;  /* 0x000000ffff0e7224 */ /* 0x002fe400078e00ff */
[----:B---3--:R-:W-:-:S04]  /*5290*/  IMAD.MOV R24, RZ, RZ, -R15 ;  /* 0x000000ffff187224 */ /* 0x008fc800078e0a0f */
[----:B-----5:R-:W-:-:S04]  /*52a0*/  IMAD R19, R24, R13, RZ ;  /* 0x0000000d18137224 */ /* 0x020fc800078e02ff */
[----:B------:R-:W-:-:S04]  /*52b0*/  IMAD.HI.U32 R24, R15, R19, R14 ;  /* 0x000000130f187227 */ /* 0x000fc800078e000e */
[----:B------:R-:W-:Y:S02]  /*52c0*/  IMAD.MOV.U32 R19, RZ, RZ, RZ ;  /* 0x000000ffff137224 */ /* 0x000fe400078e00ff */
        /* <DEDUP_REMOVED lines=9> */
[----:B------:R-:W-:-:S05]  /*5360*/  @P1 VIADD R14, R14, 0x1 ;  /* 0x000000010e0e1836 */ /* 0x000fca0000000000 */
[----:B------:R-:W-:Y:S02]  /*5370*/  MOV R13, R14 ;  /* 0x0000000e000d7202 */ /* 0x000fe40000000f00 */
[----:B------:R-:W1:Y:S03]  /*5380*/  LDC.64 R14, c[0x0][0x398] ;  /* 0x0000e600ff0e7b82 */ /* 0x000e660000000a00 */
[----:B------:R-:W-:Y:S01]  /*5390*/  @!P4 IMAD.MOV R13, RZ, RZ, -R13 ;  /* 0x000000ffff0dc224 */ /* 0x000fe200078e0a0d */
[----:B------:R-:W-:-:S05]  /*53a0*/  @!P2 LOP3.LUT R13, RZ, R20, RZ, 0x33, !PT ;  /* 0x00000014ff0da212 */ /* 0x000fca00078e33ff */
[----:B------:R-:W-:Y:S02]  /*53b0*/  IMAD.MOV R17, RZ, RZ, -R13 ;  /* 0x000000ffff117224 */ /* 0x000fe400078e0a0d */
[----:B------:R-:W-:Y:S02]  /*53c0*/  VIADD R24, R13, UR18 ;  /* 0x000000120d187c36 */ /* 0x000fe40008000000 */
[----:B------:R-:W-:Y:S02]  /*53d0*/  IMAD R17, R20, R17, R3 ;  /* 0x0000001114117224 */ /* 0x000fe400078e0203 */
[----:B0-----:R-:W-:Y:S02]  /*53e0*/  IMAD.U32 R13, RZ, RZ, UR9 ;  /* 0x00000009ff0d7e24 */ /* 0x001fe4000f8e00ff */
[----:B------:R-:W-:-:S03]  /*53f0*/  IMAD.IADD R21, R12, 0x1, R17 ;  /* 0x000000010c157824 */ /* 0x000fc600078e0211 */
[----:B------:R-:W-:Y:S02]  /*5400*/  LOP3.LUT R16, RZ, R13, RZ, 0x33, !PT ;  /* 0x0000000dff107212 */ /* 0x000fe400078e33ff */
[----:B-1----:R-:W-:-:S03]  /*5410*/  ISETP.GE.AND P2, PT, R24, R15, PT ;  /* 0x0000000f1800720c */ /* 0x002fc60003f46270 */
[----:B------:R-:W-:Y:S01]  /*5420*/  VIADD R16, R16, UR4 ;  /* 0x0000000410107c36 */ /* 0x000fe20008000000 */
[C---:B------:R-:W-:Y:S02]  /*5430*/  ISETP.GE.AND P1, PT, R21.reuse, R14, PT ;  /* 0x0000000e1500720c */ /* 0x040fe40003f26270 */
[----:B------:R-:W-:Y:S02]  /*5440*/  ISETP.GT.AND P2, PT, R24, -0x1, !P2 ;  /* 0xffffffff1800780c */ /* 0x000fe40005744270 */
[----:B------:R-:W-:-:S04]  /*5450*/  ISETP.GT.AND P1, PT, R21, -0x1, !P1 ;  /* 0xffffffff1500780c */ /* 0x000fc80004f24270 */
[----:B------:R-:W-:-:S04]  /*5460*/  PLOP3.LUT P1, PT, P1, P2, PT, 0x80, 0x8 ;  /* 0x000000000008781c */ /* 0x000fc80000f25070 */
[----:B--2---:R-:W-:-:S13]  /*5470*/  ISETP.GE.U32.OR P1, PT, R16, UR5, !P1 ;  /* 0x0000000510007c0c */ /* 0x004fda000cf26470 */
[----:B------:R-:W-:Y:S05]  /*5480*/  @P1 BRA `(.L_x_108) ;  /* 0x0000000000141947 */ /* 0x000fea0003800000 */
[----:B------:R-:W0:Y:S01]  /*5490*/  LDC.64 R16, c[0x0][0x390] ;  /* 0x0000e400ff107b82 */ /* 0x000e220000000a00 */
[----:B------:R-:W-:-:S04]  /*54a0*/  IMAD R15, R22, R15, R24 ;  /* 0x0000000f160f7224 */ /* 0x000fc800078e0218 */
[----:B------:R-:W-:-:S04]  /*54b0*/  IMAD R15, R15, R14, R21 ;  /* 0x0000000e0f0f7224 */ /* 0x000fc800078e0215 */
[----:B0-----:R-:W-:-:S05]  /*54c0*/  IMAD.WIDE R16, R15, 0x4, R16 ;  /* 0x000000040f107825 */ /* 0x001fca00078e0210 */
[----:B------:R0:W5:Y:S02]  /*54d0*/  LDG.E R19, desc[UR12][R16.64] ;  /* 0x0000000c10137981 */ /* 0x000164000c1e1900 */
.L_x_108:
[----:B------:R-:W-:Y:S05]  /*54e0*/  BSYNC.RECONVERGENT B1 ;  /* 0x0000000000017941 */ /* 0x000fea0003800200 */
.L_x_107:
[----:B------:R-:W1:Y:S01]  /*54f0*/  LDCU UR5, c[0x0][0x388] ;  /* 0x00007100ff0577ac */ /* 0x000e620008000800 */
[----:B------:R-:W-:Y:S01]  /*5500*/  HFMA2 R21, -RZ, RZ, -1.875, 0 ;  /* 0xbf800000ff157431 */ /* 0x000fe200000001ff */
[----:B-1----:R-:W-:-:S09]  /*5510*/  UISETP.GE.AND UP1, UPT, UR5, URZ, UPT ;  /* 0x000000ff0500728c */ /* 0x002fd2000bf26270 */
[----:B------:R-:W-:Y:S05]  /*5520*/  BRA.U !UP1, `(.L_x_109) ;  /* 0x0000000509287547 */ /* 0x000fea000b800000 */
[----:B------:R-:W-:Y:S01]  /*5530*/  UISETP.GE.U32.AND UP1, UPT, UR5, 0x7, UPT ;  /* 0x000000070500788c */ /* 0x000fe2000bf26070 */
[----:B------:R-:W-:Y:S02]  /*5540*/  IMAD.MOV.U32 R21, RZ, RZ, -0x40800000 ;  /* 0xbf800000ff157424 */ /* 0x000fe400078e00ff */
[----:B------:R-:W-:-:S06]  /*5550*/  IMAD.MOV.U32 R23, RZ, RZ, RZ ;  /* 0x000000ffff177224 */ /* 0x000fcc00078e00ff */
[----:B------:R-:W-:Y:S05]  /*5560*/  BRA.U !UP1, `(.L_x_110) ;  /* 0x0000000109887547 */ /* 0x000fea000b800000 */
[----:B------:R-:W-:Y:S01]  /*5570*/  IMAD.MOV.U32 R21, RZ, RZ, -0x40800000 ;  /* 0xbf800000ff157424 */ /* 0x000fe200078e00ff */
[----:B------:R-:W-:-:S06]  /*5580*/  UMOV UR5, URZ ;  /* 0x000000ff00057c82 */ /* 0x000fcc0008000000 */
.L_x_111:
[----:B------:R-:W-:Y:S02]  /*5590*/  USHF.L.U32 UR9, UR5, 0x2, URZ ;  /* 0x0000000205097899 */ /* 0x000fe400080006ff */
[----:B------:R-:W-:-:S10]  /*55a0*/  UIADD3 UR16, UPT, UPT, UR5, 0x2, URZ ;  /* 0x0000000205107890 */ /* 0x000fd4000fffe0ff */
[----:B------:R-:W1:Y:S01]  /*55b0*/  LDCU.64 UR10, c[0x3][UR9] ;  /* 0x00c00000090a77ac */ /* 0x000e620008000a00 */
[----:B------:R-:W2:Y:S01]  /*55c0*/  LDCU.64 UR24, c[0x3][UR9+0x8] ;  /* 0x00c00100091877ac */ /* 0x000ea20008000a00 */
[----:B------:R-:W3:Y:S01]  /*55d0*/  LDCU.64 UR26, c[0x3][UR9+0x10] ;  /* 0x00c00200091a77ac */ /* 0x000ee20008000a00 */
[C---:B-1---5:R-:W-:Y:S02]  /*55e0*/  FSETP.GE.AND P4, PT, R19.reuse, UR10, PT ;  /* 0x0000000a13007c0b */ /* 0x062fe4000bf86000 */
[C---:B------:R-:W-:Y:S01]  /*55f0*/  FSETP.GE.AND P5, PT, R19.reuse, UR11, PT ;  /* 0x0000000b13007c0b */ /* 0x040fe2000bfa6000 */
[----:B------:R-:W1:Y:S01]  /*5600*/  LDCU.64 UR10, c[0x3][UR9+0x18] ;  /* 0x00c00300090a77ac */ /* 0x000e620008000a00 */
[C---:B--2---:R-:W-:Y:S02]  /*5610*/  FSETP.GE.AND P1, PT, R19.reuse, UR24, PT ;  /* 0x0000001813007c0b */ /* 0x044fe4000bf26000 */
[----:B------:R-:W-:Y:S01]  /*5620*/  FSETP.GE.AND P2, PT, R19, UR25, PT ;  /* 0x0000001913007c0b */ /* 0x000fe2000bf46000 */
[----:B------:R-:W-:-:S06]  /*5630*/  UIADD3 UR9, UPT, UPT, UR5, 0x1, URZ ;  /* 0x0000000105097890 */ /* 0x000fcc000fffe0ff */
[----:B------:R-:W-:Y:S02]  /*5640*/  @P4 I2FP.F32.U32 R21, UR5 ;  /* 0x0000000500154c45 */ /* 0x000fe40008201000 */
[C---:B---3--:R-:W-:Y:S02]  /*5650*/  FSETP.GE.AND P4, PT, R19.reuse, UR26, PT ;  /* 0x0000001a13007c0b */ /* 0x048fe4000bf86000 */
[----:B------:R-:W-:Y:S01]  /*5660*/  @P5 I2FP.F32.U32 R21, UR9 ;  /* 0x0000000900155c45 */ /* 0x000fe20008201000 */
[----:B------:R-:W-:Y:S01]  /*5670*/  UIADD3 UR9, UPT, UPT, UR5, 0x3, URZ ;  /* 0x0000000305097890 */ /* 0x000fe2000fffe0ff */
[C---:B------:R-:W-:Y:S02]  /*5680*/  FSETP.GE.AND P5, PT, R19.reuse, UR27, PT ;  /* 0x0000001b13007c0b */ /* 0x040fe4000bfa6000 */
[----:B------:R-:W-:Y:S01]  /*5690*/  @P1 I2FP.F32.U32 R21, UR16 ;  /* 0x0000001000151c45 */ /* 0x000fe20008201000 */
[----:B------:R-:W-:Y:S01]  /*56a0*/  UIADD3 UR16, UPT, UPT, UR5, 0x4, URZ ;  /* 0x0000000405107890 */ /* 0x000fe2000fffe0ff */
[C---:B-1----:R-:W-:Y:S01]  /*56b0*/  FSETP.GE.AND P1, PT, R19.reuse, UR10, PT ;  /* 0x0000000a13007c0b */ /* 0x042fe2000bf26000 */
[----:B------:R-:W-:Y:S01]  /*56c0*/  UIADD3 UR10, UPT, UPT, UR5, 0x6, URZ ;  /* 0x00000006050a7890 */ /* 0x000fe2000fffe0ff */
[----:B------:R-:W-:Y:S01]  /*56d0*/  @P2 I2FP.F32.U32 R21, UR9 ;  /* 0x0000000900152c45 */ /* 0x000fe20008201000 */
[----:B------:R-:W-:Y:S01]  /*56e0*/  UIADD3 UR9, UPT, UPT, UR5, 0x5, URZ ;  /* 0x0000000505097890 */ /* 0x000fe2000fffe0ff */
[----:B------:R-:W-:-:S02]  /*56f0*/  FSETP.GE.AND P2, PT, R19, UR11, PT ;  /* 0x0000000b13007c0b */ /* 0x000fc4000bf46000 */
[----:B------:R-:W-:-:S03]  /*5700*/  @P4 I2FP.F32.U32 R21, UR16 ;  /* 0x0000001000154c45 */ /* 0x000fc60008201000 */
        /* <DEDUP_REMOVED lines=8> */
.L_x_110:
[----:B------:R-:W-:-:S09]  /*5790*/  UISETP.NE.AND UP1, UPT, UR20, URZ, UPT ;  /* 0x000000ff1400728c */ /* 0x000fd2000bf25270 */
[----:B------:R-:W-:Y:S05]  /*57a0*/  BRA.U !UP1, `(.L_x_109) ;  /* 0x0000000109887547 */ /* 0x000fea000b800000 */
[----:B------:R-:W-:Y:S02]  /*57b0*/  UISETP.GE.U32.AND UP1, UPT, UR21, 0x3, UPT ;  /* 0x000000031500788c */ /* 0x000fe4000bf26070 */
[----:B------:R-:W-:-:S07]  /*57c0*/  UISETP.NE.AND UP2, UPT, UR19, URZ, UPT ;  /* 0x000000ff1300728c */ /* 0x000fce000bf45270 */
[----:B------:R-:W-:Y:S05]  /*57d0*/  BRA.U !UP1, `(.L_x_112) ;  /* 0x00000001093c7547 */ /* 0x000fea000b800000 */
[----:B------:R-:W-:-:S04]  /*57e0*/  IMAD.SHL.U32 R24, R23, 0x4, RZ ;  /* 0x0000000417187824 */ /* 0x000fc800078e00ff */
[----:B------:R-:W1:Y:S08]  /*57f0*/  LDC.64 R14, c[0x3][R24] ;  /* 0x00c00000180e7b82 */ /* 0x000e700000000a00 */
[----:B0-----:R-:W0:Y:S01]  /*5800*/  LDC.64 R16, c[0x3][R24+0x8] ;  /* 0x00c0020018107b82 */ /* 0x001e220000000a00 */
[----:B-1---5:R-:W-:Y:S01]  /*5810*/  FSETP.GE.AND P1, PT, R19, R14, PT ;  /* 0x0000000e1300720b */ /* 0x022fe20003f26000 */
[----:B------:R-:W-:Y:S01]  /*5820*/  VIADD R14, R23, 0x1 ;  /* 0x00000001170e7836 */ /* 0x000fe20000000000 */
[----:B------:R-:W-:-:S02]  /*5830*/  FSETP.GE.AND P2, PT, R19, R15, PT ;  /* 0x0000000f1300720b */ /* 0x000fc40003f46000 */
[----:B------:R-:W-:Y:S02]  /*5840*/  IADD3 R15, PT, PT, R23, 0x3, RZ ;  /* 0x00000003170f7810 */ /* 0x000fe40007ffe0ff */
[C---:B0-----:R-:W-:Y:S02]  /*5850*/  FSETP.GE.AND P4, PT, R19.reuse, R16, PT ;  /* 0x000000101300720b */ /* 0x041fe40003f86000 */
[----:B------:R-:W-:-:S05]  /*5860*/  FSETP.GE.AND P5, PT, R19, R17, PT ;  /* 0x000000111300720b */ /* 0x000fca0003fa6000 */
[----:B------:R-:W-:Y:S02]  /*5870*/  @P1 I2FP.F32.U32 R21, R23 ;  /* 0x0000001700151245 */ /* 0x000fe40000201000 */
[----:B------:R-:W-:Y:S01]  /*5880*/  @P2 I2FP.F32.U32 R21, R14 ;  /* 0x0000000e00152245 */ /* 0x000fe20000201000 */
[C---:B------:R-:W-:Y:S02]  /*5890*/  VIADD R14, R23.reuse, 0x2 ;  /* 0x00000002170e7836 */ /* 0x040fe40000000000 */
[----:B------:R-:W-:-:S03]  /*58a0*/  VIADD R23, R23, 0x4 ;  /* 0x0000000417177836 */ /* 0x000fc60000000000 */
[----:B------:R-:W-:Y:S02]  /*58b0*/  @P4 I2FP.F32.U32 R21, R14 ;  /* 0x0000000e00154245 */ /* 0x000fe40000201000 */
[----:B------:R-:W-:-:S07]  /*58c0*/  @P5 I2FP.F32.U32 R21, R15 ;  /* 0x0000000f00155245 */ /* 0x000fce0000201000 */
.L_x_112:
        /* <DEDUP_REMOVED lines=12> */
.L_x_113:
[----:B------:R-:W-:-:S06]  /*5990*/  @!P4 IMAD.SHL.U32 R14, R23, 0x4, RZ ;  /* 0x00000004170ec824 */ /* 0x000fcc00078e00ff */
[----:B------:R-:W1:Y:S02]  /*59a0*/  @!P4 LDC R14, c[0x3][R14] ;  /* 0x00c000000e0ecb82 */ /* 0x000e640000000800 */
[----:B-1---5:R-:W-:-:S13]  /*59b0*/  FSETP.GE.AND P1, PT, R19, R14, !P4 ;  /* 0x0000000e1300720b */ /* 0x022fda0006726000 */
[----:B------:R-:W-:-:S07]  /*59c0*/  @P1 I2FP.F32.U32 R21, R23 ;  /* 0x0000001700151245 */ /* 0x000fce0000201000 */
.L_x_109:
        /* <DEDUP_REMOVED lines=8> */
.L_x_106:
[----:B------:R-:W-:Y:S05]  /*5a50*/  BSYNC.RECONVERGENT B0 ;  /* 0x0000000000007941 */ /* 0x000fea0003800200 */
.L_x_105:
[----:B------:R-:W-:Y:S01]  /*5a60*/  BAR.SYNC.DEFER_BLOCKING 0x0 ;  /* 0x0000000000007b1d */ /* 0x000fe20000010000 */
[----:B------:R-:W-:-:S05]  /*5a70*/  ISETP.GE.AND P1, PT, R13, RZ, PT ;  /* 0x000000ff0d00720c */ /* 0x000fca0003f26270 */
[----:B------:R-:W1:Y:S01]  /*5a80*/  LDCU UR10, c[0x0][0x3a4] ;  /* 0x00007480ff0a77ac */ /* 0x000e620008000800 */
[----:B------:R-:W-:Y:S07]  /*5a90*/  BSSY.RECONVERGENT B0, `(.L_x_115) ;  /* 0x0000087000007945 */ /* 0x000fee0003800200 */
[----:B------:R-:W-:Y:S05]  /*5aa0*/  @!P1 BRA `(.L_x_116) ;  /* 0x0000000800149947 */ /* 0x000fea0003800000 */
[----:B------:R-:W-:-:S07]  /*5ab0*/  IMAD.U32 R3, RZ, RZ, UR6 ;  /* 0x00000006ff037e24 */ /* 0x000fce000f8e00ff */
.L_x_128:
[----:B--2---:R-:W2:Y:S01]  /*5ac0*/  LDCU UR5, c[0x0][0x3a4] ;  /* 0x00007480ff0577ac */ /* 0x004ea20008000800 */
[----:B---3--:R-:W-:Y:S02]  /*5ad0*/  IMAD.IADD R15, R8, 0x1, R3 ;  /* 0x00000001080f7824 */ /* 0x008fe400078e0203 */
[----:B------:R-:W-:Y:S01]  /*5ae0*/  IMAD.U32 R14, RZ, RZ, UR6 ;  /* 0x00000006ff0e7e24 */ /* 0x000fe2000f8e00ff */
[----:B------:R-:W-:Y:S01]  /*5af0*/  UISETP.GE.U32.AND UP1, UPT, UR15, 0x3, UPT ;  /* 0x000000030f00788c */ /* 0x000fe2000bf26070 */
[----:B--2---:R-:W-:-:S04]  /*5b00*/  MOV R13, UR5 ;  /* 0x00000005000d7c02 */ /* 0x004fc80008000f00 */
[C---:B------:R-:W-:Y:S01]  /*5b10*/  ISETP.NE.AND P2, PT, R3.reuse, R13, PT ;  /* 0x0000000d0300720c */ /* 0x040fe20003f45270 */
[----:B------:R-:W-:-:S03]  /*5b20*/  VIADD R3, R3, 0x1 ;  /* 0x0000000103037836 */ /* 0x000fc60000000000 */
[----:B------:R-:W-:Y:S09]  /*5b30*/  BRA.U !UP1, `(.L_x_117) ;  /* 0x0000000509407547 */ /* 0x000ff2000b800000 */
[----:B------:R-:W2:Y:S01]  /*5b40*/  S2UR UR9, SR_CgaCtaId ;  /* 0x00000000000979c3 */ /* 0x000ea20000008800 */
[----:B------:R-:W-:Y:S01]  /*5b50*/  UMOV UR5, 0x400 ;  /* 0x0000040000057882 */ /* 0x000fe20000000000 */
[----:B------:R-:W-:Y:S01]  /*5b60*/  IMAD.U32 R14, RZ, RZ, UR6 ;  /* 0x00000006ff0e7e24 */ /* 0x000fe2000f8e00ff */
[----:B--2---:R-:W-:-:S06]  /*5b70*/  ULEA UR5, UR9, UR5, 0x18 ;  /* 0x0000000509057291 */ /* 0x004fcc000f8ec0ff */
[----:B0---45:R-:W-:-:S07]  /*5b80*/  IMAD.U32 R16, RZ, RZ, UR5 ;  /* 0x00000005ff107e24 */ /* 0x031fce000f8e00ff */
.L_x_126:
[----:B------:R-:W-:Y:S01]  /*5b90*/  IMAD.IADD R13, R9, 0x1, R14 ;  /* 0x00000001090d7824 */ /* 0x000fe200078e020e */
[----:B------:R-:W-:Y:S03]  /*5ba0*/  BSSY.RECONVERGENT B1, `(.L_x_118) ;  /* 0x0000012000017945 */ /* 0x000fe60003800200 */
[----:B------:R-:W-:-:S04]  /*5bb0*/  IMAD R13, R20, R13, R15 ;  /* 0x0000000d140d7224 */ /* 0x000fc800078e020f */
[----:B------:R-:W-:-:S05]  /*5bc0*/  IMAD R13, R13, 0x4, R16 ;  /* 0x000000040d0d7824 */ /* 0x000fca00078e0210 */
[----:B------:R-:W0:Y:S01]  /*5bd0*/  LDS R19, [R13] ;  /* 0x000000000d137984 */ /* 0x000e220000000800 */
[----:B------:R-:W-:Y:S02]  /*5be0*/  LEA R21, R20, R13, 0x2 ;  /* 0x0000000d14157211 */ /* 0x000fe400078e10ff */
[----:B0-----:R-:W-:-:S04]  /*5bf0*/  FSETP.GEU.AND P1, PT, R19, R2, PT ;  /* 0x000000021300720b */ /* 0x001fc80003f2e000 */
[----:B------:R-:W-:-:S13]  /*5c00*/  FSETP.LTU.OR P1, PT, R19, RZ, P1 ;  /* 0x000000ff1300720b */ /* 0x000fda0000f29400 */
[----:B------:R-:W-:Y:S05]  /*5c10*/  @P1 BRA `(.L_x_119) ;  /* 0x0000000000281947 */ /* 0x000fea0003800000 */
[----:B------:R-:W0:Y:S01]  /*5c20*/  S2UR UR9, SR_CgaCtaId ;  /* 0x00000000000979c3 */ /* 0x000e220000008800 */
[----:B------:R-:W2:Y:S01]  /*5c30*/  F2I.TRUNC.NTZ R13, R19 ;  /* 0x00000013000d7305 */ /* 0x000ea2000020f100 */
[----:B------:R-:W-:Y:S01]  /*5c40*/  UMOV UR5, 0x400 ;  /* 0x0000040000057882 */ /* 0x000fe20000000000 */
[----:B--2---:R-:W-:Y:S01]  /*5c50*/  IMAD R13, R11, R13, R18 ;  /* 0x0000000d0b0d7224 */ /* 0x004fe200078e0212 */
[----:B0-----:R-:W-:-:S06]  /*5c60*/  ULEA UR5, UR9, UR5, 0x18 ;  /* 0x0000000509057291 */ /* 0x001fcc000f8ec0ff */
[----:B------:R-:W-:-:S04]  /*5c70*/  IMAD.U32 R16, RZ, RZ, UR5 ;  /* 0x00000005ff107e24 */ /* 0x000fc8000f8e00ff */
[----:B------:R-:W-:-:S05]  /*5c80*/  IMAD R13, R13, 0x4, R16 ;  /* 0x000000040d0d7824 */ /* 0x000fca00078e0210 */
[----:B------:R-:W0:Y:S02]  /*5c90*/  LDS R17, [R13] ;  /* 0x000000000d117984 */ /* 0x000e240000000800 */
[----:B0-----:R-:W-:-:S05]  /*5ca0*/  FADD R22, R17, -1 ;  /* 0xbf80000011167421 */ /* 0x001fca0000000000 */
[----:B------:R0:W-:Y:S02]  /*5cb0*/  STS [R13], R22 ;  /* 0x000000160d007388 */ /* 0x0001e40000000800 */
.L_x_119:
[----:B-1----:R-:W-:Y:S05]  /*5cc0*/  BSYNC.RECONVERGENT B1 ;  /* 0x0000000000017941 */ /* 0x002fea0003800200 */
.L_x_118:
        /* <DEDUP_REMOVED lines=16> */
.L_x_121:
[----:B------:R-:W-:Y:S05]  /*5dd0*/  BSYNC.RECONVERGENT B1 ;  /* 0x0000000000017941 */ /* 0x000fea0003800200 */
.L_x_120:
        /* <DEDUP_REMOVED lines=16> */
.L_x_123:
[----:B------:R-:W-:Y:S05]  /*5ee0*/  BSYNC.RECONVERGENT B1 ;  /* 0x0000000000017941 */ /* 0x000fea0003800200 */
.L_x_122:
        /* <DEDUP_REMOVED lines=15> */
.L_x_125:
[----:B------:R-:W-:Y:S05]  /*5fe0*/  BSYNC.RECONVERGENT B1 ;  /* 0x0000000000017941 */ /* 0x000fea0003800200 */
.L_x_124:
[----:B------:R-:W-:Y:S02]  /*5ff0*/  VIADD R14, R14, 0x4 ;  /* 0x000000040e0e7836 */ /* 0x000fe40000000000 */
[----:B0123--:R-:W-:-:S04]  /*6000*/  IMAD.U32 R13, RZ, RZ, UR10 ;  /* 0x0000000aff0d7e24 */ /* 0x00ffc8000f8e00ff */
[----:B------:R-:W-:-:S05]  /*6010*/  IMAD.IADD R17, R14, 0x1, R13 ;  /* 0x000000010e117824 */ /* 0x000fca00078e020d */
[----:B------:R-:W-:-:S13]  /*6020*/  ISETP.NE.AND P1, PT, R17, UR7, PT ;  /* 0x0000000711007c0c */ /* 0x000fda000bf25270 */
[----:B------:R-:W-:Y:S05]  /*6030*/  @P1 BRA `(.L_x_126) ;  /* 0xfffffff800d41947 */ /* 0x000fea000383ffff */
.L_x_117:
[----:B------:R-:W-:-:S09]  /*6040*/  UISETP.NE.AND UP1, UPT, UR17, URZ, UPT ;  /* 0x000000ff1100728c */ /* 0x000fd2000bf25270 */
[----:B------:R-:W-:Y:S05]  /*6050*/  BRA.U !UP1, `(.L_x_127) ;  /* 0x0000000109687547 */ /* 0x000fea000b800000 */
[----:B------:R-:W2:Y:S01]  /*6060*/  S2UR UR9, SR_CgaCtaId ;  /* 0x00000000000979c3 */ /* 0x000ea20000008800 */
[----:B0---45:R-:W-:Y:S01]  /*6070*/  IMAD.IADD R16, R9, 0x1, R14 ;  /* 0x0000000109107824 */ /* 0x031fe200078e020e */
[----:B------:R-:W-:Y:S01]  /*6080*/  UMOV UR5, 0x400 ;  /* 0x0000040000057882 */ /* 0x000fe20000000000 */
[----:B------:R-:W-:Y:S02]  /*6090*/  IADD3 R14, PT, PT, R14, 0x2, RZ ;  /* 0x000000020e0e7810 */ /* 0x000fe40007ffe0ff */
[----:B------:R-:W-:Y:S01]  /*60a0*/  IMAD R16, R20, R16, R15 ;  /* 0x0000001014107224 */ /* 0x000fe200078e020f */
[----:B--2---:R-:W-:-:S06]  /*60b0*/  ULEA UR5, UR9, UR5, 0x18 ;  /* 0x0000000509057291 */ /* 0x004fcc000f8ec0ff */
[----:B------:R-:W-:-:S05]  /*60c0*/  LEA R21, R16, UR5, 0x2 ;  /* 0x0000000510157c11 */ /* 0x000fca000f8e10ff */
        /* <DEDUP_REMOVED lines=19> */
.L_x_127:
[----:B------:R-:W3:Y:S01]  /*6200*/  S2UR UR9, SR_CgaCtaId ;  /* 0x00000000000979c3 */ /* 0x000ee20000008800 */
[----:B------:R-:W-:Y:S01]  /*6210*/  IMAD.IADD R14, R9, 0x1, R14 ;  /* 0x00000001090e7824 */ /* 0x000fe200078e020e */
[----:B------:R-:W-:-:S03]  /*6220*/  UMOV UR5, 0x400 ;  /* 0x0000040000057882 */ /* 0x000fc60000000000 */
[----:B------:R-:W-:Y:S01]  /*6230*/  IMAD R14, R20, R14, R15 ;  /* 0x0000000e140e7224 */ /* 0x000fe200078e020f */
[----:B---3--:R-:W-:-:S06]  /*6240*/  ULEA UR5, UR9, UR5, 0x18 ;  /* 0x0000000509057291 */ /* 0x008fcc000f8ec0ff */
[----:B------:R-:W-:-:S05]  /*6250*/  LEA R14, R14, UR5, 0x2 ;  /* 0x000000050e0e7c11 */ /* 0x000fca000f8e10ff */
[----:B0---4-:R-:W0:Y:S02]  /*6260*/  LDS R17, [R14] ;  /* 0x000000000e117984 */ /* 0x011e240000000800 */
[----:B0-----:R-:W-:-:S04]  /*6270*/  FSETP.GEU.AND P1, PT, R17, R2, PT ;  /* 0x000000021100720b */ /* 0x001fc80003f2e000 */
[----:B------:R-:W-:-:S13]  /*6280*/  FSETP.LTU.OR P1, PT, R17, RZ, P1 ;  /* 0x000000ff1100720b */ /* 0x000fda0000f29400 */
[----:B------:R-:W0:Y:S02]  /*6290*/  @!P1 F2I.TRUNC.NTZ R15, R17 ;  /* 0x00000011000f9305 */ /* 0x000e24000020f100 */
[----:B0-----:R-:W-:-:S05]  /*62a0*/  @!P1 IMAD R15, R11, R15, R18 ;  /* 0x0000000f0b0f9224 */ /* 0x001fca00078e0212 */
[----:B------:R-:W-:-:S05]  /*62b0*/  @!P1 LEA R15, R15, UR5, 0x2 ;  /* 0x000000050f0f9c11 */ /* 0x000fca000f8e10ff */
[----:B-----5:R-:W0:Y:S02]  /*62c0*/  @!P1 LDS R16, [R15] ;  /* 0x000000000f109984 */ /* 0x020e240000000800 */
[----:B0-----:R-:W-:-:S05]  /*62d0*/  @!P1 FADD R16, R16, -1 ;  /* 0xbf80000010109421 */ /* 0x001fca0000000000 */
[----:B------:R3:W-:Y:S01]  /*62e0*/  @!P1 STS [R15], R16 ;  /* 0x000000100f009388 */ /* 0x0007e20000000800 */
[----:B------:R-:W-:Y:S05]  /*62f0*/  @P2 BRA `(.L_x_128) ;  /* 0xfffffff400f02947 */ /* 0x000fea000383ffff */
.L_x_116:
[----:B-1----:R-:W-:Y:S05]  /*6300*/  BSYNC.RECONVERGENT B0 ;  /* 0x0000000000007941 */ /* 0x002fea0003800200 */
.L_x_115:
[----:B------:R-:W-:Y:S06]  /*6310*/  BAR.SYNC.DEFER_BLOCKING 0x0 ;  /* 0x0000000000007b1d */ /* 0x000fec0000010000 */
.L_x_104:
[----:B------:R-:W0:Y:S01]  /*6320*/  LDCU UR5, c[0x0][0x3a0] ;  /* 0x00007400ff0577ac */ /* 0x000e220008000800 */
[----:B--2--5:R-:W-:Y:S01]  /*6330*/  VIADD R22, R13, UR4 ;  /* 0x000000040d167c36 */ /* 0x024fe20008000000 */
[----:B------:R-:W-:Y:S04]  /*6340*/  BSSY.RECONVERGENT B0, `(.L_x_129) ;  /* 0x0000228000007945 */ /* 0x000fe80003800200 */
[----:B0-----:R-:W-:-:S13]  /*6350*/  ISETP.GE.AND P1, PT, R22, UR5, PT ;  /* 0x0000000516007c0c */ /* 0x001fda000bf26270 */
[----:B------:R-:W-:Y:S05]  /*6360*/  @!P1 BRA `(.L_x_130) ;  /* 0x0000001000489947 */ /* 0x000fea0003800000 */
[----:B-1----:R-:W0:Y:S01]  /*6370*/  S2R R3, SR_TID.X ;  /* 0x0000000000037919 */ /* 0x002e220000002100 */
[----:B------:R-:W-:Y:S01]  /*6380*/  BSSY.RECONVERGENT B1, `(.L_x_131) ;  /* 0x0000086000017945 */ /* 0x000fe20003800200 */
[----:B------:R-:W0:Y:S02]  /*6390*/  S2R R13, SR_TID.Y ;  /* 0x00000000000d7919 */ /* 0x000e240000002200 */
[----:B0-----:R-:W-:-:S05]  /*63a0*/  IMAD R3, R0, R13, R3 ;  /* 0x0000000d00037224 */ /* 0x001fca00078e0203 */
[----:B------:R-:W-:-:S13]  /*63b0*/  ISETP.GE.AND P1, PT, R3, R10, PT ;  /* 0x0000000a0300720c */ /* 0x000fda0003f26270 */
[----:B------:R-:W-:Y:S05]  /*63c0*/  @P1 BRA `(.L_x_132) ;  /* 0x0000000800041947 */ /* 0x000fea0003800000 */
.L_x_140:
[-C--:B-----5:R-:W-:Y:S01]  /*63d0*/  IABS R13, R20.reuse ;  /* 0x00000014000d7213 */ /* 0x0a0fe20000000000 */
[----:B------:R-:W-:Y:S01]  /*63e0*/  BSSY.RECONVERGENT B2, `(.L_x_133) ;  /* 0x0000029000027945 */ /* 0x000fe20003800200 */
[----:B0---4-:R-:W-:Y:S02]  /*63f0*/  IABS R17, R3 ;  /* 0x0000000300117213 */ /* 0x011fe40000000000 */
[----:B---3--:R-:W0:Y:S01]  /*6400*/  I2F.RP R16, R13 ;  /* 0x0000000d00107306 */ /* 0x008e220000209400 */
[----:B------:R-:W-:-:S07]  /*6410*/  IABS R21, R20 ;  /* 0x0000001400157213 */ /* 0x000fce0000000000 */
[----:B0-----:R-:W0:Y:S02]  /*6420*/  MUFU.RCP R16, R16 ;  /* 0x0000001000107308 */ /* 0x001e240000001000 */
[----:B0-----:R-:W-:Y:S02]  /*6430*/  VIADD R14, R16, 0xffffffe ;  /* 0x0ffffffe100e7836 */ /* 0x001fe40000000000 */
[----:B------:R-:W-:-:S04]  /*6440*/  IMAD.MOV R16, RZ, RZ, -R21 ;  /* 0x000000ffff107224 */ /* 0x000fc800078e0a15 */
[----:B------:R0:W1:Y:S02]  /*6450*/  F2I.FTZ.U32.TRUNC.NTZ R15, R14 ;  /* 0x0000000e000f7305 */ /* 0x000064000021f000 */
[----:B0-----:R-:W-:Y:S02]  /*6460*/  IMAD.MOV.U32 R14, RZ, RZ, RZ ;  /* 0x000000ffff0e7224 */ /* 0x001fe400078e00ff */
[----:B-1----:R-:W-:-:S04]  /*6470*/  IMAD.MOV R22, RZ, RZ, -R15 ;  /* 0x000000ffff167224 */ /* 0x002fc800078e0a0f */
[----:B------:R-:W-:-:S04]  /*6480*/  IMAD R19, R22, R13, RZ ;  /* 0x0000000d16137224 */ /* 0x000fc800078e02ff */
[----:B------:R-:W-:-:S06]  /*6490*/  IMAD.HI.U32 R22, R15, R19, R14 ;  /* 0x000000130f167227 */ /* 0x000fcc00078e000e */
[----:B------:R-:W-:-:S04]  /*64a0*/  IMAD.HI.U32 R14, R22, R17, RZ ;  /* 0x00000011160e7227 */ /* 0x000fc800078e00ff */
[----:B------:R-:W-:-:S05]  /*64b0*/  IMAD R16, R14, R16, R17 ;  /* 0x000000100e107224 */ /* 0x000fca00078e0211 */
[----:B------:R-:W-:-:S13]  /*64c0*/  ISETP.GT.U32.AND P2, PT, R13, R16, PT ;  /* 0x000000100d00720c */ /* 0x000fda0003f44070 */
[----:B------:R-:W-:Y:S01]  /*64d0*/  @!P2 IMAD.IADD R16, R16, 0x1, -R13 ;  /* 0x000000011010a824 */ /* 0x000fe200078e0a0d */
[----:B------:R-:W-:Y:S02]  /*64e0*/  @!P2 IADD3 R14, PT, PT, R14, 0x1, RZ ;  /* 0x000000010e0ea810 */ /* 0x000fe40007ffe0ff */
        /* <DEDUP_REMOVED lines=8> */
[----:B------:R-:W-:-:S05]  /*6570*/  @!P2 LOP3.LUT R13, RZ, R20, RZ, 0x33, !PT ;  /* 0x00000014ff0da212 */ /* 0x000fca00078e33ff */
[----:B------:R-:W-:Y:S02]  /*6580*/  IMAD.MOV R17, RZ, RZ, -R13 ;  /* 0x000000ffff117224 */ /* 0x000fe400078e0a0d */
[----:B------:R-:W-:Y:S02]  /*6590*/  VIADD R22, R13, UR18 ;  /* 0x000000120d167c36 */ /* 0x000fe40008000000 */
[----:B------:R-:W-:Y:S02]  /*65a0*/  IMAD R17, R20, R17, R3 ;  /* 0x0000001114117224 */ /* 0x000fe400078e0203 */
[----:B------:R-:W-:Y:S02]  /*65b0*/  IMAD.MOV.U32 R13, RZ, RZ, RZ ;  /* 0x000000ffff0d7224 */ /* 0x000fe400078e00ff */
        /* <DEDUP_REMOVED lines=11> */
.L_x_134:
[----:B------:R-:W-:Y:S05]  /*6670*/  BSYNC.RECONVERGENT B2 ;  /* 0x0000000000027941 */ /* 0x000fea0003800200 */
.L_x_133:
        /* <DEDUP_REMOVED lines=10> */
.L_x_137:
        /* <DEDUP_REMOVED lines=32> */
.L_x_136:
        /* <DEDUP_REMOVED lines=15> */
[----:B------:R-:W-:Y:S02]  /*6a10*/  @P2 I2FP.F32.U32 R19, R14 ;  /* 0x0000000e00132245 */ /* 0x000fe40000201000 */
[C---:B------:R-:W-:Y:S01]  /*6a20*/  IADD3 R14, PT, PT, R21.reuse, 0x2, RZ ;  /* 0x00000002150e7810 */ /* 0x040fe20007ffe0ff */
[----:B------:R-:W-:-:S03]  /*6a30*/  VIADD R21, R21, 0x4 ;  /* 0x0000000415157836 */ /* 0x000fc60000000000 */
[----:B------:R-:W-:Y:S02]  /*6a40*/  @P4 I2FP.F32.U32 R19, R14 ;  /* 0x0000000e00134245 */ /* 0x000fe40000201000 */
[----:B------:R-:W-:-:S07]  /*6a50*/  @P5 I2FP.F32.U32 R19, R15 ;  /* 0x0000000f00135245 */ /* 0x000fce0000201000 */
.L_x_138:
        /* <DEDUP_REMOVED lines=12> */
.L_x_139:
[----:B------:R-:W-:-:S06]  /*6b20*/  @!P4 IMAD.SHL.U32 R14, R21, 0x4, RZ ;  /* 0x00000004150ec824 */ /* 0x000fcc00078e00ff */
[----:B------:R-:W1:Y:S02]  /*6b30*/  @!P4 LDC R14, c[0x3][R14] ;  /* 0x00c000000e0ecb82 */ /* 0x000e640000000800 */
[----:B-1---5:R-:W-:-:S13]  /*6b40*/  FSETP.GE.AND P1, PT, R13, R14, !P4 ;  /* 0x0000000e0d00720b */ /* 0x022fda0006726000 */
[----:B------:R-:W-:-:S07]  /*6b50*/  @P1 I2FP.F32.U32 R19, R21 ;  /* 0x0000001500131245 */ /* 0x000fce0000201000 */
.L_x_135:
[----:B------:R-:W1:Y:S01]  /*6b60*/  S2UR UR9, SR_CgaCtaId ;  /* 0x00000000000979c3 */ /* 0x000e620000008800 */
[----:B------:R-:W-:Y:S02]  /*6b70*/  UMOV UR5, 0x400 ;  /* 0x0000040000057882 */ /* 0x000fe40000000000 */
[----:B-1----:R-:W-:-:S06]  /*6b80*/  ULEA UR5, UR9, UR5, 0x18 ;  /* 0x0000000509057291 */ /* 0x002fcc000f8ec0ff */
[----:B------:R-:W-:Y:S02]  /*6b90*/  LEA R14, R3, UR5, 0x2 ;  /* 0x00000005030e7c11 */ /* 0x000fe4000f8e10ff */
[----:B------:R-:W-:-:S03]  /*6ba0*/  IADD3 R3, PT, PT, R11, R3, RZ ;  /* 0x000000030b037210 */ /* 0x000fc60007ffe0ff */
[----:B------:R1:W-:Y:S01]  /*6bb0*/  STS [R14], R19 ;  /* 0x000000130e007388 */ /* 0x0003e20000000800 */
[----:B------:R-:W-:-:S13]  /*6bc0*/  ISETP.GE.AND P1, PT, R3, R10, PT ;  /* 0x0000000a0300720c */ /* 0x000fda0003f26270 */
[----:B-1----:R-:W-:Y:S05]  /*6bd0*/  @!P1 BRA `(.L_x_140) ;  /* 0xfffffff400fc9947 */ /* 0x002fea000383ffff */
.L_x_132:
[----:B------:R-:W-:Y:S05]  /*6be0*/  BSYNC.RECONVERGENT B1 ;  /* 0x0000000000017941 */ /* 0x000fea0003800200 */
.L_x_131:
[----:B------:R-:W1:Y:S02]  /*6bf0*/  LDCU UR5, c[0x0][0x3a4] ;  /* 0x00007480ff0577ac */ /* 0x000e640008000800 */
[----:B-1----:R-:W-:Y:S01]  /*6c00*/  UISETP.GE.AND UP1, UPT, UR5, URZ, UPT ;  /* 0x000000ff0500728c */ /* 0x002fe2000bf26270 */
[----:B------:R-:W-:Y:S08]  /*6c10*/  BAR.SYNC.DEFER_BLOCKING 0x0 ;  /* 0x0000000000007b1d */ /* 0x000ff00000010000 */
[----:B------:R-:W-:Y:S05]  /*6c20*/  BRA.U !UP1, `(.L_x_141) ;  /* 0x0000000909107547 */ /* 0x000fea000b800000 */
[----:B------:R-:W-:-:S07]  /*6c30*/  IMAD.U32 R3, RZ, RZ, UR6 ;  /* 0x00000006ff037e24 */ /* 0x000fce000f8e00ff */
.L_x_153:
[----:B-1----:R-:W1:Y:S01]  /*6c40*/  LDCU UR5, c[0x0][0x3a4] ;  /* 0x00007480ff0577ac */ /* 0x002e620008000800 */
[----:B--2--5:R-:W-:Y:S02]  /*6c50*/  IMAD.IADD R13, R8, 0x1, R3 ;  /* 0x00000001080d7824 */ /* 0x024fe400078e0203 */
[----:B------:R-:W-:Y:S01]  /*6c60*/  IMAD.U32 R14, RZ, RZ, UR6 ;  /* 0x00000006ff0e7e24 */ /* 0x000fe2000f8e00ff */
[----:B------:R-:W-:Y:S01]  /*6c70*/  UISETP.GE.U32.AND UP1, UPT, UR15, 0x3, UPT ;  /* 0x000000030f00788c */ /* 0x000fe2000bf26070 */
[C---:B-1----:R-:W-:Y:S01]  /*6c80*/  ISETP.NE.AND P2, PT, R3.reuse, UR5, PT ;  /* 0x0000000503007c0c */ /* 0x042fe2000bf45270 */
[----:B------:R-:W-:-:S07]  /*6c90*/  VIADD R3, R3, 0x1 ;  /* 0x0000000103037836 */ /* 0x000fce0000000000 */
[----:B------:R-:W-:Y:S05]  /*6ca0*/  BRA.U !UP1, `(.L_x_142) ;  /* 0x0000000509407547 */ /* 0x000fea000b800000 */
[----:B------:R-:W1:Y:S01]  /*6cb0*/  S2UR UR9, SR_CgaCtaId ;  /* 0x00000000000979c3 */ /* 0x000e620000008800 */
[----:B------:R-:W-:Y:S01]  /*6cc0*/  UMOV UR5, 0x400 ;  /* 0x0000040000057882 */ /* 0x000fe20000000000 */
[----:B------:R-:W-:Y:S01]  /*6cd0*/  IMAD.U32 R14, RZ, RZ, UR6 ;  /* 0x00000006ff0e7e24 */ /* 0x000fe2000f8e00ff */
[----:B-1----:R-:W-:-:S06]  /*6ce0*/  ULEA UR5, UR9, UR5, 0x18 ;  /* 0x0000000509057291 */ /* 0x002fcc000f8ec0ff */
[----:B---3--:R-:W-:-:S07]  /*6cf0*/  IMAD.U32 R15, RZ, RZ, UR5 ;  /* 0x00000005ff0f7e24 */ /* 0x008fce000f8e00ff */
.L_x_151:
[----:B0---4-:R-:W-:Y:S01]  /*6d00*/  IADD3 R16, PT, PT, R9, R14, RZ ;  /* 0x0000000e09107210 */ /* 0x011fe20007ffe0ff */
[----:B------:R-:W-:Y:S04]  /*6d10*/  BSSY.RECONVERGENT B1, `(.L_x_143) ;  /* 0x0000012000017945 */ /* 0x000fe80003800200 */
[----:B------:R-:W-:-:S04]  /*6d20*/  IMAD R16, R20, R16, R13 ;  /* 0x0000001014107224 */ /* 0x000fc800078e020d */
[----:B------:R-:W-:-:S04]  /*6d30*/  IMAD R17, R16, 0x4, R15 ;  /* 0x0000000410117824 */ /* 0x000fc800078e020f */
[----:B------:R-:W-:Y:S01]  /*6d40*/  IMAD R21, R20, 0x4, R17 ;  /* 0x0000000414157824 */ /* 0x000fe200078e0211 */
[----:B------:R-:W0:Y:S02]  /*6d50*/  LDS R19, [R17] ;  /* 0x0000000011137984 */ /* 0x000e240000000800 */
        /* <DEDUP_REMOVED lines=13> */
.L_x_144:
[----:B------:R-:W-:Y:S05]  /*6e30*/  BSYNC.RECONVERGENT B1 ;  /* 0x0000000000017941 */ /* 0x000fea0003800200 */
.L_x_143:
        /* <DEDUP_REMOVED lines=11> */
[----:B------:R-:W-:-:S05]  /*6ef0*/  IMAD.U32 R15, RZ, RZ, UR5 ;  /* 0x00000005ff0f7e24 */ /* 0x000fca000f8e00ff */
[----:B------:R-:W-:-:S05]  /*6f00*/  LEA R16, R16, R15, 0x2 ;  /* 0x0000000f10107211 */ /* 0x000fca00078e10ff */
[----:B------:R-:W0:Y:S02]  /*6f10*/  LDS R17, [R16] ;  /* 0x0000000010117984 */ /* 0x000e240000000800 */
[----:B0-----:R-:W-:-:S05]  /*6f20*/  FADD R17, R17, 1 ;  /* 0x3f80000011117421 */ /* 0x001fca0000000000 */
[----:B------:R1:W-:Y:S02]  /*6f30*/  STS [R16], R17 ;  /* 0x0000001110007388 */ /* 0x0003e40000000800 */
.L_x_146:
[----:B------:R-:W-:Y:S05]  /*6f40*/  BSYNC.RECONVERGENT B1 ;  /* 0x0000000000017941 */ /* 0x000fea0003800200 */
.L_x_145:
        /* <DEDUP_REMOVED lines=16> */
.L_x_148:
[----:B------:R-:W-:Y:S05]  /*7050*/  BSYNC.RECONVERGENT B1 ;  /* 0x0000000000017941 */ /* 0x000fea0003800200 */
.L_x_147:
        /* <DEDUP_REMOVED lines=15> */
.L_x_150:
[----:B------:R-:W-:Y:S05]  /*7150*/  BSYNC.RECONVERGENT B1 ;  /* 0x0000000000017941 */ /* 0x000fea0003800200 */
.L_x_149:
[----:B------:R-:W0:Y:S01]  /*7160*/  LDCU UR5, c[0x0][0x3a4] ;  /* 0x00007480ff0577ac */ /* 0x000e220008000800 */
[----:B------:R-:W-:-:S05]  /*7170*/  VIADD R14, R14, 0x4 ;  /* 0x000000040e0e7836 */ /* 0x000fca0000000000 */
[----:B0123--:R-:W-:-:S04]  /*7180*/  IADD3 R16, PT, PT, R14, UR5, RZ ;  /* 0x000000050e107c10 */ /* 0x00ffc8000fffe0ff */
[----:B------:R-:W-:-:S13]  /*7190*/  ISETP.NE.AND P1, PT, R16, UR7, PT ;  /* 0x0000000710007c0c */ /* 0x000fda000bf25270 */
[----:B------:R-:W-:Y:S05]  /*71a0*/  @P1 BRA `(.L_x_151) ;  /* 0xfffffff800d41947 */ /* 0x000fea000383ffff */
.L_x_142:
[----:B------:R-:W-:-:S09]  /*71b0*/  UISETP.NE.AND UP1, UPT, UR17, URZ, UPT ;  /* 0x000000ff1100728c */ /* 0x000fd2000bf25270 */
[----:B------:R-:W-:Y:S05]  /*71c0*/  BRA.U !UP1, `(.L_x_152) ;  /* 0x0000000109687547 */ /* 0x000fea000b800000 */
[----:B------:R-:W1:Y:S01]  /*71d0*/  S2UR UR9, SR_CgaCtaId ;  /* 0x00000000000979c3 */ /* 0x000e620000008800 */
[----:B---3--:R-:W-:Y:S01]  /*71e0*/  IMAD.IADD R15, R9, 0x1, R14 ;  /* 0x00000001090f7824 */ /* 0x008fe200078e020e */
[----:B------:R-:W-:Y:S01]  /*71f0*/  UMOV UR5, 0x400 ;  /* 0x0000040000057882 */ /* 0x000fe20000000000 */
[----:B------:R-:W-:Y:S02]  /*7200*/  VIADD R14, R14, 0x2 ;  /* 0x000000020e0e7836 */ /* 0x000fe40000000000 */
[----:B------:R-:W-:Y:S01]  /*7210*/  IMAD R15, R20, R15, R13 ;  /* 0x0000000f140f7224 */ /* 0x000fe200078e020d */
[----:B-1----:R-:W-:-:S06]  /*7220*/  ULEA UR5, UR9, UR5, 0x18 ;  /* 0x0000000509057291 */ /* 0x002fcc000f8ec0ff */
[----:B------:R-:W-:-:S05]  /*7230*/  LEA R19, R15, UR5, 0x2 ;  /* 0x000000050f137c11 */ /* 0x000fca000f8e10ff */
[----:B------:R-:W1:Y:S01]  /*7240*/  LDS R21, [R19] ;  /* 0x0000000013157984 */ /* 0x000e620000000800 */
[----:B0---4-:R-:W-:Y:S01]  /*7250*/  IMAD R17, R20, 0x4, R19 ;  /* 0x0000000414117824 */ /* 0x011fe200078e0213 */
[----:B-1----:R-:W-:-:S04]  /*7260*/  FSETP.GEU.AND P1, PT, R21, R2, PT ;  /* 0x000000021500720b */ /* 0x002fc80003f2e000 */
[----:B------:R-:W-:-:S13]  /*7270*/  FSETP.LTU.OR P1, PT, R21, RZ, P1 ;  /* 0x000000ff1500720b */ /* 0x000fda0000f29400 */
[----:B------:R-:W0:Y:S02]  /*7280*/  @!P1 F2I.TRUNC.NTZ R15, R21 ;  /* 0x00000015000f9305 */ /* 0x000e24000020f100 */
[----:B0-----:R-:W-:-:S05]  /*7290*/  @!P1 IMAD R15, R11, R15, R18 ;  /* 0x0000000f0b0f9224 */ /* 0x001fca00078e0212 */
[----:B------:R-:W-:-:S05]  /*72a0*/  @!P1 LEA R15, R15, UR5, 0x2 ;  /* 0x000000050f0f9c11 */ /* 0x000fca000f8e10ff */
[----:B------:R-:W0:Y:S02]  /*72b0*/  @!P1 LDS R16, [R15] ;  /* 0x000000000f109984 */ /* 0x000e240000000800 */
[----:B0-----:R-:W-:-:S05]  /*72c0*/  @!P1 FADD R16, R16, 1 ;  /* 0x3f80000010109421 */ /* 0x001fca0000000000 */
        /* <DEDUP_REMOVED lines=10> */
.L_x_152:
[----:B------:R-:W2:Y:S01]  /*7370*/  S2UR UR9, SR_CgaCtaId ;  /* 0x00000000000979c3 */ /* 0x000ea20000008800 */
[----:B------:R-:W-:Y:S01]  /*7380*/  IMAD.IADD R14, R9, 0x1, R14 ;  /* 0x00000001090e7824 */ /* 0x000fe200078e020e */
[----:B------:R-:W-:-:S03]  /*7390*/  UMOV UR5, 0x400 ;  /* 0x0000040000057882 */ /* 0x000fc60000000000 */
[----:B------:R-:W-:Y:S01]  /*73a0*/  IMAD R14, R20, R14, R13 ;  /* 0x0000000e140e7224 */ /* 0x000fe200078e020d */
[----:B--2---:R-:W-:-:S06]  /*73b0*/  ULEA UR5, UR9, UR5, 0x18 ;  /* 0x0000000509057291 */ /* 0x004fcc000f8ec0ff */
[----:B------:R-:W-:-:S05]  /*73c0*/  LEA R14, R14, UR5, 0x2 ;  /* 0x000000050e0e7c11 */ /* 0x000fca000f8e10ff */
[----:B0---4-:R-:W0:Y:S02]  /*73d0*/  LDS R17, [R14] ;  /* 0x000000000e117984 */ /* 0x011e240000000800 */
[----:B0-----:R-:W-:-:S04]  /*73e0*/  FSETP.GEU.AND P1, PT, R17, R2, PT ;  /* 0x000000021100720b */ /* 0x001fc80003f2e000 */
[----:B------:R-:W-:-:S13]  /*73f0*/  FSETP.LTU.OR P1, PT, R17, RZ, P1 ;  /* 0x000000ff1100720b */ /* 0x000fda0000f29400 */
[----:B------:R-:W0:Y:S02]  /*7400*/  @!P1 F2I.TRUNC.NTZ R13, R17 ;  /* 0x00000011000d9305 */ /* 0x000e24000020f100 */
[----:B0-----:R-:W-:-:S05]  /*7410*/  @!P1 IMAD R13, R11, R13, R18 ;  /* 0x0000000d0b0d9224 */ /* 0x001fca00078e0212 */
[----:B------:R-:W-:-:S05]  /*7420*/  @!P1 LEA R13, R13, UR5, 0x2 ;  /* 0x000000050d0d9c11 */ /* 0x000fca000f8e10ff */
[----:B---3--:R-:W0:Y:S02]  /*7430*/  @!P1 LDS R15, [R13] ;  /* 0x000000000d0f9984 */ /* 0x008e240000000800 */
[----:B0-----:R-:W-:-:S05]  /*7440*/  @!P1 FADD R16, R15, 1 ;  /* 0x3f8000000f109421 */ /* 0x001fca0000000000 */
[----:B------:R2:W-:Y:S01]  /*7450*/  @!P1 STS [R13], R16 ;  /* 0x000000100d009388 */ /* 0x0005e20000000800 */
[----:B------:R-:W-:Y:S05]  /*7460*/  @P2 BRA `(.L_x_153) ;  /* 0xfffffff400f42947 */ /* 0x000fea000383ffff */
.L_x_141:
[----:B------:R-:W-:Y:S06]  /*7470*/  BAR.SYNC.DEFER_BLOCKING 0x0 ;  /* 0x0000000000007b1d */ /* 0x000fec0000010000 */
[----:B------:R-:W-:Y:S05]  /*7480*/  BRA `(.L_x_154) ;  /* 0x00000010004c7947 */ /* 0x000fea0003800000 */
.L_x_130:
[----:B-1----:R-:W0:Y:S01]  /*7490*/  S2R R3, SR_TID.X ;  /* 0x0000000000037919 */ /* 0x002e220000002100 */
[----:B------:R-:W-:Y:S01]  /*74a0*/  BSSY.RECONVERGENT B1, `(.L_x_155) ;  /* 0x0000088000017945 */ /* 0x000fe20003800200 */
[----:B------:R-:W0:Y:S02]  /*74b0*/  S2R R13, SR_TID.Y ;  /* 0x00000000000d7919 */ /* 0x000e240000002200 */
[----:B0-----:R-:W-:-:S05]  /*74c0*/  IMAD R3, R0, R13, R3 ;  /* 0x0000000d00037224 */ /* 0x001fca00078e0203 */
[----:B------:R-:W-:-:S13]  /*74d0*/  ISETP.GE.AND P1, PT, R3, R10, PT ;  /* 0x0000000a0300720c */ /* 0x000fda0003f26270 */
[----:B------:R-:W-:Y:S05]  /*74e0*/  @P1 BRA `(.L_x_156) ;  /* 0x00000008000c1947 */ /* 0x000fea0003800000 */
.L_x_164:
        /* <DEDUP_REMOVED lines=27> */
[C---:B------:R-:W-:Y:S01]  /*76a0*/  IADD3 R17, PT, PT, -R13.reuse, RZ, RZ ;  /* 0x000000ff0d117210 */ /* 0x040fe20007ffe1ff */
[----:B------:R-:W-:Y:S02]  /*76b0*/  VIADD R24, R13, UR18 ;  /* 0x000000120d187c36 */ /* 0x000fe40008000000 */
[----:B------:R-:W-:Y:S02]  /*76c0*/  IMAD.MOV.U32 R13, RZ, RZ, RZ ;  /* 0x000000ffff0d7224 */ /* 0x000fe400078e00ff */
[----:B------:R-:W-:-:S04]  /*76d0*/  IMAD R17, R20, R17, R3 ;  /* 0x0000001114117224 */ /* 0x000fc800078e0203 */
[----:B------:R-:W-:Y:S01]  /*76e0*/  IMAD.IADD R19, R12, 0x1, R17 ;  /* 0x000000010c137824 */ /* 0x000fe200078e0211 */
[----:B0-----:R-:W-:-:S04]  /*76f0*/  ISETP.GE.AND P2, PT, R24, R15, PT ;  /* 0x0000000f1800720c */ /* 0x001fc80003f46270 */
[C---:B------:R-:W-:Y:S02]  /*7700*/  ISETP.GE.AND P1, PT, R19.reuse, R14, PT ;  /* 0x0000000e1300720c */ /* 0x040fe40003f26270 */
[----:B------:R-:W-:Y:S02]  /*7710*/  ISETP.GT.AND P2, PT, R24, -0x1, !P2 ;  /* 0xffffffff1800780c */ /* 0x000fe40005744270 */
[----:B------:R-:W-:-:S04]  /*7720*/  ISETP.GT.AND P1, PT, R19, -0x1, !P1 ;  /* 0xffffffff1300780c */ /* 0x000fc80004f24270 */
[----:B------:R-:W-:-:S04]  /*7730*/  PLOP3.LUT P1, PT, P1, P2, PT, 0x80, 0x8 ;  /* 0x000000000008781c */ /* 0x000fc80000f25070 */
[----:B------:R-:W-:-:S13]  /*7740*/  ISETP.LT.OR P1, PT, R22, RZ, !P1 ;  /* 0x000000ff1600720c */ /* 0x000fda0004f21670 */
[----:B------:R-:W-:Y:S05]  /*7750*/  @P1 BRA `(.L_x_158) ;  /* 0x0000000000141947 */ /* 0x000fea0003800000 */
[----:B------:R-:W0:Y:S01]  /*7760*/  LDC.64 R16, c[0x0][0x390] ;  /* 0x0000e400ff107b82 */ /* 0x000e220000000a00 */
[----:B------:R-:W-:-:S04]  /*7770*/  IMAD R15, R22, R15, R24 ;  /* 0x0000000f160f7224 */ /* 0x000fc800078e0218 */
[----:B------:R-:W-:-:S04]  /*7780*/  IMAD R15, R15, R14, R19 ;  /* 0x0000000e0f0f7224 */ /* 0x000fc800078e0213 */
[----:B0-----:R-:W-:-:S05]  /*7790*/  IMAD.WIDE R16, R15, 0x4, R16 ;  /* 0x000000040f107825 */ /* 0x001fca00078e0210 */
[----:B------:R0:W5:Y:S02]  /*77a0*/  LDG.E R13, desc[UR12][R16.64] ;  /* 0x0000000c100d7981 */ /* 0x000164000c1e1900 */
.L_x_158:
[----:B------:R-:W-:Y:S05]  /*77b0*/  BSYNC.RECONVERGENT B2 ;  /* 0x0000000000027941 */ /* 0x000fea0003800200 */
.L_x_157:
        /* <DEDUP_REMOVED lines=8> */
[----:B------:R-:W-:Y:S01]  /*7840*/  MOV R19, 0xbf800000 ;  /* 0xbf80000000137802 */ /* 0x000fe20000000f00 */
[----:B------:R-:W-:-:S06]  /*7850*/  UMOV UR5, URZ ;  /* 0x000000ff00057c82 */ /* 0x000fcc0008000000 */
.L_x_161:
        /* <DEDUP_REMOVED lines=32> */
.L_x_160:
        /* <DEDUP_REMOVED lines=20> */
.L_x_162:
[----:B------:R-:W-:Y:S05]  /*7ba0*/  BRA.U !UP2, `(.L_x_159) ;  /* 0x000000010a3c7547 */ /* 0x000fea000b800000 */
[----:B------:R-:W-:Y:S01]  /*7bb0*/  UISETP.NE.AND UP1, UPT, UR22, URZ, UPT ;  /* 0x000000ff1600728c */ /* 0x000fe2000bf25270 */
[----:B------:R-:W-:-:S08]  /*7bc0*/  ISETP.NE.AND P4, PT, RZ, UR14, PT ;  /* 0x0000000eff007c0c */ /* 0x000fd0000bf85270 */
[----:B------:R-:W-:Y:S05]  /*7bd0*/  BRA.U !UP1, `(.L_x_163) ;  /* 0x0000000109207547 */ /* 0x000fea000b800000 */
[----:B------:R-:W-:-:S06]  /*7be0*/  SHF.L.U32 R14, R21, 0x2, RZ ;  /* 0x00000002150e7819 */ /* 0x000fcc00000006ff */
[----:B------:R-:W1:Y:S02]  /*7bf0*/  LDC.64 R14, c[0x3][R14] ;  /* 0x00c000000e0e7b82 */ /* 0x000e640000000a00 */
[C---:B-1---5:R-:W-:Y:S02]  /*7c00*/  FSETP.GE.AND P1, PT, R13.reuse, R14, PT ;  /* 0x0000000e0d00720b */ /* 0x062fe40003f26000 */
[----:B------:R-:W-:Y:S01]  /*7c10*/  FSETP.GE.AND P2, PT, R13, R15, PT ;  /* 0x0000000f0d00720b */ /* 0x000fe20003f46000 */
[----:B------:R-:W-:-:S10]  /*7c20*/  VIADD R15, R21, 0x1 ;  /* 0x00000001150f7836 */ /* 0x000fd40000000000 */
[----:B------:R-:W-:Y:S01]  /*7c30*/  @P1 I2FP.F32.U32 R19, R21 ;  /* 0x0000001500131245 */ /* 0x000fe20000201000 */
[----:B------:R-:W-:Y:S01]  /*7c40*/  VIADD R21, R21, 0x2 ;  /* 0x0000000215157836 */ /* 0x000fe20000000000 */
[----:B------:R-:W-:-:S07]  /*7c50*/  @P2 I2FP.F32.U32 R19, R15 ;  /* 0x0000000f00132245 */ /* 0x000fce0000201000 */
.L_x_163:
[----:B------:R-:W-:-:S06]  /*7c60*/  @!P4 IMAD.SHL.U32 R14, R21, 0x4, RZ ;  /* 0x00000004150ec824 */ /* 0x000fcc00078e00ff */
[----:B------:R-:W1:Y:S02]  /*7c70*/  @!P4 LDC R14, c[0x3][R14] ;  /* 0x00c000000e0ecb82 */ /* 0x000e640000000800 */
[----:B-1---5:R-:W-:-:S13]  /*7c80*/  FSETP.GE.AND P1, PT, R13, R14, !P4 ;  /* 0x0000000e0d00720b */ /* 0x022fda0006726000 */
[----:B------:R-:W-:-:S07]  /*7c90*/  @P1 I2FP.F32.U32 R19, R21 ;  /* 0x0000001500131245 */ /* 0x000fce0000201000 */
.L_x_159:
        /* <DEDUP_REMOVED lines=8> */
.L_x_156:
[----:B------:R-:W-:Y:S05]  /*7d20*/  BSYNC.RECONVERGENT B1 ;  /* 0x0000000000017941 */ /* 0x000fea0003800200 */
.L_x_155:
[----:B------:R-:W1:Y:S02]  /*7d30*/  LDCU UR5, c[0x0][0x3a4] ;  /* 0x00007480ff0577ac */ /* 0x000e640008000800 */
[----:B-1----:R-:W-:Y:S01]  /*7d40*/  UISETP.GE.AND UP1, UPT, UR5, URZ, UPT ;  /* 0x000000ff0500728c */ /* 0x002fe2000bf26270 */
[----:B------:R-:W-:Y:S08]  /*7d50*/  BAR.SYNC.DEFER_BLOCKING 0x0 ;  /* 0x0000000000007b1d */ /* 0x000ff00000010000 */
[----:B------:R-:W-:Y:S05]  /*7d60*/  BRA.U !UP1, `(.L_x_165) ;  /* 0x0000000909107547 */ /* 0x000fea000b800000 */
[----:B------:R-:W-:-:S07]  /*7d70*/  IMAD.U32 R3, RZ, RZ, UR6 ;  /* 0x00000006ff037e24 */ /* 0x000fce000f8e00ff */
.L_x_177:
[----:B-1----:R-:W1:Y:S01]  /*7d80*/  LDCU UR5, c[0x0][0x3a4] ;  /* 0x00007480ff0577ac */ /* 0x002e620008000800 */
[----:B--2--5:R-:W-:Y:S01]  /*7d90*/  IMAD.IADD R13, R8, 0x1, R3 ;  /* 0x00000001080d7824 */ /* 0x024fe200078e0203 */
[----:B------:R-:W-:Y:S01]  /*7da0*/  MOV R14, UR6 ;  /* 0x00000006000e7c02 */ /* 0x000fe20008000f00 */
        /* <DEDUP_REMOVED lines=9> */
.L_x_175:
[----:B0---4-:R-:W-:Y:S01]  /*7e40*/  IMAD.IADD R16, R9, 0x1, R14 ;  /* 0x0000000109107824 */ /* 0x011fe200078e020e */
[----:B------:R-:W-:Y:S03]  /*7e50*/  BSSY.RECONVERGENT B1, `(.L_x_167) ;  /* 0x0000012000017945 */ /* 0x000fe60003800200 */
        /* <DEDUP_REMOVED lines=17> */
.L_x_168:
[----:B------:R-:W-:Y:S05]  /*7f70*/  BSYNC.RECONVERGENT B1 ;  /* 0x0000000000017941 */ /* 0x000fea0003800200 */
.L_x_167:
        /* <DEDUP_REMOVED lines=16> */
.L_x_170:
[----:B------:R-:W-:Y:S05]  /*8080*/  BSYNC.RECONVERGENT B1 ;  /* 0x0000000000017941 */ /* 0x000fea0003800200 */
.L_x_169:
        /* <DEDUP_REMOVED lines=11> */
[----:B------:R-:W-:-:S05]  /*8140*/  IMAD.U32 R15, RZ, RZ, UR5 ;  /* 0x00000005ff0f7e24 */ /* 0x000fca000f8e00ff */
[----:B------:R-:W-:-:S05]  /*8150*/  LEA R16, R16, R15, 0x2 ;  /* 0x0000000f10107211 */ /* 0x000fca00078e10ff */
[----:B------:R-:W0:Y:S02]  /*8160*/  LDS R17, [R16] ;  /* 0x0000000010117984 */ /* 0x000e240000000800 */
[----:B0-----:R-:W-:-:S05]  /*8170*/  FADD R17, R17, 1 ;  /* 0x3f80000011117421 */ /* 0x001fca0000000000 */
[----:B------:R2:W-:Y:S02]  /*8180*/  STS [R16], R17 ;  /* 0x0000001110007388 */ /* 0x0005e40000000800 */
.L_x_172:
[----:B------:R-:W-:Y:S05]  /*8190*/  BSYNC.RECONVERGENT B1 ;  /* 0x0000000000017941 */ /* 0x000fea0003800200 */
.L_x_171:
        /* <DEDUP_REMOVED lines=15> */
.L_x_174:
[----:B------:R-:W-:Y:S05]  /*8290*/  BSYNC.RECONVERGENT B1 ;  /* 0x0000000000017941 */ /* 0x000fea0003800200 */
.L_x_173:
[----:B------:R-:W0:Y:S01]  /*82a0*/  LDCU UR5, c[0x0][0x3a4] ;  /* 0x00007480ff0577ac */ /* 0x000e220008000800 */
[----:B------:R-:W-:-:S04]  /*82b0*/  VIADD R14, R14, 0x4 ;  /* 0x000000040e0e7836 */ /* 0x000fc80000000000 */
[----:B0123--:R-:W-:-:S05]  /*82c0*/  VIADD R16, R14, UR5 ;  /* 0x000000050e107c36 */ /* 0x00ffca0008000000 */
[----:B------:R-:W-:-:S13]  /*82d0*/  ISETP.NE.AND P1, PT, R16, UR7, PT ;  /* 0x0000000710007c0c */ /* 0x000fda000bf25270 */
[----:B------:R-:W-:Y:S05]  /*82e0*/  @P1 BRA `(.L_x_175) ;  /* 0xfffffff800d41947 */ /* 0x000fea000383ffff */
.L_x_166:
[----:B------:R-:W-:-:S09]  /*82f0*/  UISETP.NE.AND UP1, UPT, UR17, URZ, UPT ;  /* 0x000000ff1100728c */ /* 0x000fd2000bf25270 */
[----:B------:R-:W-:Y:S05]  /*8300*/  BRA.U !UP1, `(.L_x_176) ;  /* 0x0000000109687547 */ /* 0x000fea000b800000 */
[----:B------:R-:W1:Y:S01]  /*8310*/  S2UR UR9, SR_CgaCtaId ;  /* 0x00000000000979c3 */ /* 0x000e620000008800 */
[----:B---3--:R-:W-:Y:S01]  /*8320*/  IMAD.IADD R15, R9, 0x1, R14 ;  /* 0x00000001090f7824 */ /* 0x008fe200078e020e */
[----:B------:R-:W-:Y:S01]  /*8330*/  UMOV UR5, 0x400 ;  /* 0x0000040000057882 */ /* 0x000fe20000000000 */
[----:B------:R-:W-:Y:S02]  /*8340*/  IADD3 R14, PT, PT, R14, 0x2, RZ ;  /* 0x000000020e0e7810 */ /* 0x000fe40007ffe0ff */
        /* <DEDUP_REMOVED lines=22> */
.L_x_176:
        /* <DEDUP_REMOVED lines=16> */
.L_x_165:
[----:B------:R-:W-:Y:S06]  /*85b0*/  BAR.SYNC.DEFER_BLOCKING 0x0 ;  /* 0x0000000000007b1d */ /* 0x000fec0000010000 */
.L_x_154:
[----:B------:R-:W-:Y:S05]  /*85c0*/  BSYNC.RECONVERGENT B0 ;  /* 0x0000000000007941 */ /* 0x000fea0003800200 */
.L_x_129:
[----:B------:R-:W0:Y:S02]  /*85d0*/  LDCU UR5, c[0x0][0x388] ;  /* 0x00007100ff0577ac */ /* 0x000e240008000800 */
[----:B0-----:R-:W-:-:S09]  /*85e0*/  UISETP.GE.AND UP1, UPT, UR5, 0x1, UPT ;  /* 0x000000010500788c */ /* 0x001fd2000bf26270 */
[----:B------:R-:W-:Y:S05]  /*85f0*/  BRA.U !UP1, `(.L_x_178) ;  /* 0x0000000509cc7547 */ /* 0x000fea000b800000 */
[----:B---3--:R-:W0:Y:S01]  /*8600*/  LDC.64 R14, c[0x0][0x398] ;  /* 0x0000e600ff0e7b82 */ /* 0x008e220000000a00 */
[----:B------:R-:W-:Y:S01]  /*8610*/  UMOV UR5, URZ ;  /* 0x000000ff00057c82 */ /* 0x000fe20008000000 */
[----:B0-----:R-:W-:-:S04]  /*8620*/  IMAD R3, R15, UR4, R4 ;  /* 0x000000040f037c24 */ /* 0x001fc8000f8e0204 */
[----:B------:R-:W-:Y:S01]  /*8630*/  IMAD R3, R3, R14, R5 ;  /* 0x0000000e03037224 */ /* 0x000fe200078e0205 */
[----:B------:R-:W-:Y:S06]  /*8640*/  BRA.U !UP0, `(.L_x_179) ;  /* 0x0000000108a87547 */ /* 0x000fec000b800000 */
[----:B-1----:R-:W0:Y:S01]  /*8650*/  LDC R22, c[0x0][0x388] ;  /* 0x0000e200ff167b82 */ /* 0x002e220000000800 */
[----:B------:R-:W1:Y:S01]  /*8660*/  LDCU UR11, c[0x0][0x388] ;  /* 0x00007100ff0b77ac */ /* 0x000e620008000800 */
[----:B------:R-:W-:-:S06]  /*8670*/  UMOV UR5, URZ ;  /* 0x000000ff00057c82 */ /* 0x000fcc0008000000 */
[----:B------:R-:W3:Y:S02]  /*8680*/  LDC.64 R14, c[0x0][0x380] ;  /* 0x0000e000ff0e7b82 */ /* 0x000ee40000000a00 */
.L_x_182:
[----:B------:R-:W-:Y:S04]  /*8690*/  BSSY.RECONVERGENT B0, `(.L_x_180) ;  /* 0x0000020000007945 */ /* 0x000fe80003800200 */
[----:B0-----:R-:W-:Y:S05]  /*86a0*/  @P0 BRA `(.L_x_181) ;  /* 0x0000000000780947 */ /* 0x001fea0003800000 */
[----:B------:R-:W1:Y:S01]  /*86b0*/  S2UR UR10, SR_CgaCtaId ;  /* 0x00000000000a79c3 */ /* 0x000e620000008800 */
[----:B------:R-:W-:Y:S01]  /*86c0*/  UMOV UR9, 0x400 ;  /* 0x0000040000097882 */ /* 0x000fe20000000000 */
[----:B--2--5:R-:W-:Y:S02]  /*86d0*/  IMAD R13, R11, UR5, R18 ;  /* 0x000000050b0d7c24 */ /* 0x024fe4000f8e0212 */
[----:B0---4-:R-:W-:-:S04]  /*86e0*/  IMAD R17, R3, R22, UR5 ;  /* 0x0000000503117e24 */ /* 0x011fc8000f8e0216 */
[----:B---3--:R-:W-:Y:S01]  /*86f0*/  IMAD.WIDE R16, R17, 0x4, R14 ;  /* 0x0000000411107825 */ /* 0x008fe200078e020e */
[----:B-1----:R-:W-:-:S06]  /*8700*/  ULEA UR9, UR10, UR9, 0x18 ;  /* 0x000000090a097291 */ /* 0x002fcc000f8ec0ff */
[----:B------:R-:W-:-:S05]  /*8710*/  LEA R19, R13, UR9, 0x2 ;  /* 0x000000090d137c11 */ /* 0x000fca000f8e10ff */
[C---:B------:R-:W-:Y:S01]  /*8720*/  IMAD R13, R11.reuse, 0x4, R19 ;  /* 0x000000040b0d7824 */ /* 0x040fe200078e0213 */
[----:B------:R-:W0:Y:S03]  /*8730*/  LDS R23, [R19] ;  /* 0x0000000013177984 */ /* 0x000e260000000800 */
[C---:B------:R-:W-:Y:S02]  /*8740*/  IMAD R25, R11.reuse, 0x4, R13 ;  /* 0x000000040b197824 */ /* 0x040fe400078e020d */
[----:B------:R-:W1:Y:S02]  /*8750*/  LDS R13, [R13] ;  /* 0x000000000d0d7984 */ /* 0x000e640000000800 */
[C---:B------:R-:W-:Y:S02]  /*8760*/  IMAD R21, R11.reuse, 0x4, R25 ;  /* 0x000000040b157824 */ /* 0x040fe400078e0219 */
[----:B------:R2:W3:Y:S02]  /*8770*/  LDS R19, [R25] ;  /* 0x0000000019137984 */ /* 0x0004e40000000800 */
[----:B------:R-:W-:-:S02]  /*8780*/  IMAD R24, R11, 0x4, R21 ;  /* 0x000000040b187824 */ /* 0x000fc400078e0215 */
[----:B------:R-:W4:Y:S02]  /*8790*/  LDS R21, [R21] ;  /* 0x0000000015157984 */ /* 0x000f240000000800 */
[C---:B------:R-:W-:Y:S02]  /*87a0*/  IMAD R26, R11.reuse, 0x4, R24 ;  /* 0x000000040b1a7824 */ /* 0x040fe400078e0218 */
[----:B------:R-:W4:Y:S03]  /*87b0*/  LDS R27, [R24] ;  /* 0x00000000181b7984 */ /* 0x000f260000000800 */
[C---:B------:R-:W-:Y:S01]  /*87c0*/  LEA R28, R11.reuse, R26, 0x2 ;  /* 0x0000001a0b1c7211 */ /* 0x040fe200078e10ff */
[----:B------:R-:W4:Y:S04]  /*87d0*/  LDS R29, [R26] ;  /* 0x000000001a1d7984 */ /* 0x000f280000000800 */
[----:B--2---:R-:W-:-:S02]  /*87e0*/  IMAD R25, R11, 0x4, R28 ;  /* 0x000000040b197824 */ /* 0x004fc400078e021c */
[----:B------:R-:W2:Y:S04]  /*87f0*/  LDS R28, [R28] ;  /* 0x000000001c1c7984 */ /* 0x000ea80000000800 */
[----:B------:R-:W2:Y:S04]  /*8800*/  LDS R25, [R25] ;  /* 0x0000000019197984 */ /* 0x000ea80000000800 */
[----:B0-----:R0:W-:Y:S04]  /*8810*/  STG.E desc[UR12][R16.64], R23 ;  /* 0x0000001710007986 */ /* 0x0011e8000c10190c */
[----:B-1----:R0:W-:Y:S04]  /*8820*/  STG.E desc[UR12][R16.64+0x4], R13 ;  /* 0x0000040d10007986 */ /* 0x0021e8000c10190c */
[----:B---3--:R0:W-:Y:S04]  /*8830*/  STG.E desc[UR12][R16.64+0x8], R19 ;  /* 0x0000081310007986 */ /* 0x0081e8000c10190c */
[----:B----4-:R0:W-:Y:S04]  /*8840*/  STG.E desc[UR12][R16.64+0xc], R21 ;  /* 0x00000c1510007986 */ /* 0x0101e8000c10190c */
[----:B------:R0:W-:Y:S04]  /*8850*/  STG.E desc[UR12][R16.64+0x10], R27 ;  /* 0x0000101b10007986 */ /* 0x0001e8000c10190c */
[----:B------:R0:W-:Y:S04]  /*8860*/  STG.E desc[UR12][R16.64+0x14], R29 ;  /* 0x0000141d10007986 */ /* 0x0001e8000c10190c */
[----:B--2---:R0:W-:Y:S04]  /*8870*/  STG.E desc[UR12][R16.64+0x18], R28 ;  /* 0x0000181c10007986 */ /* 0x0041e8000c10190c */
[----:B------:R0:W-:Y:S02]  /*8880*/  STG.E desc[UR12][R16.64+0x1c], R25 ;  /* 0x00001c1910007986 */ /* 0x0001e4000c10190c */
.L_x_181:
[----:B-1----:R-:W-:Y:S05]  /*8890*/  BSYNC.RECONVERGENT B0 ;  /* 0x0000000000007941 */ /* 0x002fea0003800200 */
.L_x_180:
[----:B------:R-:W-:Y:S02]  /*88a0*/  ULOP3.LUT UR9, UR11, 0x7ffffff8, URZ, 0xc0, !UPT ;  /* 0x7ffffff80b097892 */ /* 0x000fe4000f8ec0ff */
[----:B------:R-:W-:-:S04]  /*88b0*/  UIADD3 UR5, UPT, UPT, UR5, 0x8, URZ ;  /* 0x0000000805057890 */ /* 0x000fc8000fffe0ff */
[----:B------:R-:W-:-:S09]  /*88c0*/  UISETP.NE.AND UP1, UPT, UR5, UR9, UPT ;  /* 0x000000090500728c */ /* 0x000fd2000bf25270 */
[----:B------:R-:W-:Y:S05]  /*88d0*/  BRA.U UP1, `(.L_x_182) ;  /* 0xfffffffd016c7547 */ /* 0x000fea000b83ffff */
[----:B------:R-:W-:-:S05]  /*88e0*/  UMOV UR5, UR9 ;  /* 0x0000000900057c82 */ /* 0x000fca0008000000 */
.L_x_179:
[----:B------:R-:W0:Y:S02]  /*88f0*/  LDCU UR11, c[0x0][0x388] ;  /* 0x00007100ff0b77ac */ /* 0x000e240008000800 */
[----:B0-----:R-:W-:-:S04]  /*8900*/  ULOP3.LUT UR9, UR11, 0x7, URZ, 0xc0, !UPT ;  /* 0x000000070b097892 */ /* 0x001fc8000f8ec0ff */
[----:B------:R-:W-:-:S09]  /*8910*/  UISETP.NE.AND UP1, UPT, UR9, URZ, UPT ;  /* 0x000000ff0900728c */ /* 0x000fd2000bf25270 */
[----:B------:R-:W-:Y:S05]  /*8920*/  BRA.U !UP1, `(.L_x_178) ;  /* 0x0000000509007547 */ /* 0x000fea000b800000 */
[----:B------:R-:W-:-:S04]  /*8930*/  UIADD3 UR9, UPT, UPT, UR9, -0x1, URZ ;  /* 0xffffffff09097890 */ /* 0x000fc8000fffe0ff */
[----:B------:R-:W-:-:S09]  /*8940*/  UISETP.GE.U32.AND UP1, UPT, UR9, 0x3, UPT ;  /* 0x000000030900788c */ /* 0x000fd2000bf26070 */
[----:B------:R-:W-:Y:S05]  /*8950*/  BRA.U !UP1, `(.L_x_183) ;  /* 0x0000000109607547 */ /* 0x000fea000b800000 */
[----:B------:R-:W-:Y:S04]  /*8960*/  BSSY.RECONVERGENT B0, `(.L_x_184) ;  /* 0x0000016000007945 */ /* 0x000fe80003800200 */
[----:B------:R-:W-:Y:S05]  /*8970*/  @P0 BRA `(.L_x_185) ;  /* 0x0000000000500947 */ /* 0x000fea0003800000 */
[----:B------:R-:W0:Y:S01]  /*8980*/  S2UR UR10, SR_CgaCtaId ;  /* 0x00000000000a79c3 */ /* 0x000e220000008800 */
[----:B------:R-:W-:Y:S01]  /*8990*/  UMOV UR9, 0x400 ;  /* 0x0000040000097882 */ /* 0x000fe20000000000 */
[----:B--2--5:R-:W-:-:S06]  /*89a0*/  IMAD R13, R11, UR5, R18 ;  /* 0x000000050b0d7c24 */ /* 0x024fcc000f8e0212 */
[----:B------:R-:W2:Y:S08]  /*89b0*/  LDC R26, c[0x0][0x388] ;  /* 0x0000e200ff1a7b82 */ /* 0x000eb00000000800 */
[----:B---3--:R-:W3:Y:S01]  /*89c0*/  LDC.64 R14, c[0x0][0x380] ;  /* 0x0000e000ff0e7b82 */ /* 0x008ee20000000a00 */
[----:B0-----:R-:W-:-:S06]  /*89d0*/  ULEA UR9, UR10, UR9, 0x18 ;  /* 0x000000090a097291 */ /* 0x001fcc000f8ec0ff */
[----:B----4-:R-:W-:Y:S01]  /*89e0*/  LEA R16, R13, UR9, 0x2 ;  /* 0x000000090d107c11 */ /* 0x010fe2000f8e10ff */
[----:B--2---:R-:W-:-:S04]  /*89f0*/  IMAD R17, R3, R26, UR5 ;  /* 0x0000000503117e24 */ /* 0x004fc8000f8e021a */
[C---:B-1----:R-:W-:Y:S01]  /*8a00*/  IMAD R22, R11.reuse, 0x4, R16 ;  /* 0x000000040b167824 */ /* 0x042fe200078e0210 */
[----:B------:R-:W0:Y:S03]  /*8a10*/  LDS R13, [R16] ;  /* 0x00000000100d7984 */ /* 0x000e260000000800 */
[----:B------:R-:W-:Y:S01]  /*8a20*/  IMAD R24, R11, 0x4, R22 ;  /* 0x000000040b187824 */ /* 0x000fe200078e0216 */
[----:B------:R-:W1:Y:S01]  /*8a30*/  LDS R19, [R22] ;  /* 0x0000000016137984 */ /* 0x000e620000000800 */
[----:B---3--:R-:W-:-:S03]  /*8a40*/  IMAD.WIDE R14, R17, 0x4, R14 ;  /* 0x00000004110e7825 */ /* 0x008fc600078e020e */
[----:B------:R-:W2:Y:S01]  /*8a50*/  LDS R21, [R24] ;  /* 0x0000000018157984 */ /* 0x000ea20000000800 */
[----:B------:R-:W-:-:S06]  /*8a60*/  IMAD R23, R11, 0x4, R24 ;  /* 0x000000040b177824 */ /* 0x000fcc00078e0218 */
[----:B------:R-:W3:Y:S04]  /*8a70*/  LDS R23, [R23] ;  /* 0x0000000017177984 */ /* 0x000ee80000000800 */
[----:B0-----:R0:W-:Y:S04]  /*8a80*/  STG.E desc[UR12][R14.64], R13 ;  /* 0x0000000d0e007986 */ /* 0x0011e8000c10190c */
[----:B-1----:R0:W-:Y:S04]  /*8a90*/  STG.E desc[UR12][R14.64+0x4], R19 ;  /* 0x000004130e007986 */ /* 0x0021e8000c10190c */
[----:B--2---:R0:W-:Y:S04]  /*8aa0*/  STG.E desc[UR12][R14.64+0x8], R21 ;  /* 0x000008150e007986 */ /* 0x0041e8000c10190c */
[----:B---3--:R0:W-:Y:S02]  /*8ab0*/  STG.E desc[UR12][R14.64+0xc], R23 ;  /* 0x00000c170e007986 */ /* 0x0081e4000c10190c */
.L_x_185:
[----:B------:R-:W-:Y:S05]  /*8ac0*/  BSYNC.RECONVERGENT B0 ;  /* 0x0000000000007941 */ /* 0x000fea0003800200 */
.L_x_184:
[----:B------:R-:W-:-:S12]  /*8ad0*/  UIADD3 UR5, UPT, UPT, UR5, 0x4, URZ ;  /* 0x0000000405057890 */ /* 0x000fd8000fffe0ff */
.L_x_183:
[----:B------:R-:W-:-:S04]  /*8ae0*/  ULOP3.LUT UR11, UR11, 0x3, URZ, 0xc0, !UPT ;  /* 0x000000030b0b7892 */ /* 0x000fc8000f8ec0ff */
[----:B------:R-:W-:-:S09]  /*8af0*/  UISETP.NE.AND UP1, UPT, UR11, URZ, UPT ;  /* 0x000000ff0b00728c */ /* 0x000fd2000bf25270 */
[----:B------:R-:W-:Y:S05]  /*8b00*/  BRA.U !UP1, `(.L_x_178) ;  /* 0x0000000109887547 */ /* 0x000fea000b800000 */
[----:B------:R-:W-:-:S09]  /*8b10*/  UISETP.NE.AND UP1, UPT, UR11, 0x1, UPT ;  /* 0x000000010b00788c */ /* 0x000fd2000bf25270 */
[----:B------:R-:W-:Y:S05]  /*8b20*/  BRA.U !UP1, `(.L_x_186) ;  /* 0x0000000109487547 */ /* 0x000fea000b800000 */
[----:B------:R-:W-:Y:S04]  /*8b30*/  BSSY.RECONVERGENT B0, `(.L_x_187) ;  /* 0x0000010000007945 */ /* 0x000fe80003800200 */
[----:B------:R-:W-:Y:S05]  /*8b40*/  @P0 BRA `(.L_x_188) ;  /* 0x0000000000380947 */ /* 0x000fea0003800000 */
[----:B------:R-:W4:Y:S01]  /*8b50*/  S2UR UR10, SR_CgaCtaId ;  /* 0x00000000000a79c3 */ /* 0x000f220000008800 */
[----:B------:R-:W-:Y:S01]  /*8b60*/  UMOV UR9, 0x400 ;  /* 0x0000040000097882 */ /* 0x000fe20000000000 */
[----:B0-2--5:R-:W-:-:S06]  /*8b70*/  IMAD R13, R11, UR5, R18 ;  /* 0x000000050b0d7c24 */ /* 0x025fcc000f8e0212 */
[----:B-1----:R-:W0:Y:S08]  /*8b80*/  LDC R22, c[0x0][0x388] ;  /* 0x0000e200ff167b82 */ /* 0x002e300000000800 */
[----:B---3--:R-:W1:Y:S01]  /*8b90*/  LDC.64 R14, c[0x0][0x380] ;  /* 0x0000e000ff0e7b82 */ /* 0x008e620000000a00 */
[----:B----4-:R-:W-:-:S06]  /*8ba0*/  ULEA UR9, UR10, UR9, 0x18 ;  /* 0x000000090a097291 */ /* 0x010fcc000f8ec0ff */
[----:B------:R-:W-:Y:S01]  /*8bb0*/  LEA R16, R13, UR9, 0x2 ;  /* 0x000000090d107c11 */ /* 0x000fe2000f8e10ff */
[----:B0-----:R-:W-:-:S04]  /*8bc0*/  IMAD R17, R3, R22, UR5 ;  /* 0x0000000503117e24 */ /* 0x001fc8000f8e0216 */
[----:B------:R-:W-:Y:S01]  /*8bd0*/  IMAD R19, R11, 0x4, R16 ;  /* 0x000000040b137824 */ /* 0x000fe200078e0210 */
[----:B------:R-:W0:Y:S01]  /*8be0*/  LDS R13, [R16] ;  /* 0x00000000100d7984 */ /* 0x000e220000000800 */
[----:B-1----:R-:W-:-:S04]  /*8bf0*/  IMAD.WIDE R14, R17, 0x4, R14 ;  /* 0x00000004110e7825 */ /* 0x002fc800078e020e */
[----:B------:R-:W1:Y:S04]  /*8c00*/  LDS R19, [R19] ;  /* 0x0000000013137984 */ /* 0x000e680000000800 */
[----:B0-----:R0:W-:Y:S04]  /*8c10*/  STG.E desc[UR12][R14.64], R13 ;  /* 0x0000000d0e007986 */ /* 0x0011e8000c10190c */
[----:B-1----:R0:W-:Y:S02]  /*8c20*/  STG.E desc[UR12][R14.64+0x4], R19 ;  /* 0x000004130e007986 */ /* 0x0021e4000c10190c */
.L_x_188:
[----:B------:R-:W-:Y:S05]  /*8c30*/  BSYNC.RECONVERGENT B0 ;  /* 0x0000000000007941 */ /* 0x000fea0003800200 */
.L_x_187:
[----:B------:R-:W-:-:S12]  /*8c40*/  UIADD3 UR5, UPT, UPT, UR5, 0x2, URZ ;  /* 0x0000000205057890 */ /* 0x000fd8000fffe0ff */
.L_x_186:
[----:B------:R-:W-:Y:S04]  /*8c50*/  BSSY.RECONVERGENT B0, `(.L_x_178) ;  /* 0x000000d000007945 */ /* 0x000fe80003800200 */
[----:B------:R-:W-:Y:S05]  /*8c60*/  @P3 BRA `(.L_x_189) ;  /* 0x00000000002c3947 */ /* 0x000fea0003800000 */
[----:B------:R-:W1:Y:S01]  /*8c70*/  S2UR UR10, SR_CgaCtaId ;  /* 0x00000000000a79c3 */ /* 0x000e620000008800 */
[----:B------:R-:W-:Y:S01]  /*8c80*/  UMOV UR9, 0x400 ;  /* 0x0000040000097882 */ /* 0x000fe20000000000 */
[----:B0-2--5:R-:W-:-:S06]  /*8c90*/  IMAD R13, R11, UR5, R18 ;  /* 0x000000050b0d7c24 */ /* 0x025fcc000f8e0212 */
[----:B----4-:R-:W0:Y:S08]  /*8ca0*/  LDC R16, c[0x0][0x388] ;  /* 0x0000e200ff107b82 */ /* 0x010e300000000800 */
[----:B---3--:R-:W2:Y:S01]  /*8cb0*/  LDC.64 R14, c[0x0][0x380] ;  /* 0x0000e000ff0e7b82 */ /* 0x008ea20000000a00 */
[----:B-1----:R-:W-:-:S06]  /*8cc0*/  ULEA UR9, UR10, UR9, 0x18 ;  /* 0x000000090a097291 */ /* 0x002fcc000f8ec0ff */
[----:B------:R-:W-:Y:S01]  /*8cd0*/  LEA R13, R13, UR9, 0x2 ;  /* 0x000000090d0d7c11 */ /* 0x000fe2000f8e10ff */
[----:B0-----:R-:W-:-:S05]  /*8ce0*/  IMAD R3, R3, R16, UR5 ;  /* 0x0000000503037e24 */ /* 0x001fca000f8e0210 */
[----:B------:R-:W0:Y:S01]  /*8cf0*/  LDS R13, [R13] ;  /* 0x000000000d0d7984 */ /* 0x000e220000000800 */
[----:B--2---:R-:W-:-:S05]  /*8d00*/  IMAD.WIDE R14, R3, 0x4, R14 ;  /* 0x00000004030e7825 */ /* 0x004fca00078e020e */
[----:B0-----:R0:W-:Y:S02]  /*8d10*/  STG.E desc[UR12][R14.64], R13 ;  /* 0x0000000d0e007986 */ /* 0x0011e4000c10190c */
.L_x_189:
[----:B------:R-:W-:Y:S05]  /*8d20*/  BSYNC.RECONVERGENT B0 ;  /* 0x0000000000007941 */ /* 0x000fea0003800200 */
.L_x_178:
[----:B------:R-:W1:Y:S01]  /*8d30*/  LDCU UR5, c[0x0][0x3a0] ;  /* 0x00007400ff0577ac */ /* 0x000e620008000800 */
[----:B------:R-:W-:-:S04]  /*8d40*/  UIADD3 UR4, UPT, UPT, UR4, 0x1, URZ ;  /* 0x0000000104047890 */ /* 0x000fc8000fffe0ff */
[----:B-1----:R-:W-:-:S09]  /*8d50*/  UISETP.NE.AND UP1, UPT, UR4, UR5, UPT ;  /* 0x000000050400728c */ /* 0x002fd2000bf25270 */
[----:B------:R-:W-:Y:S05]  /*8d60*/  BRA.U UP1, `(.L_x_190) ;  /* 0xffffffb101907547 */ /* 0x000fea000b83ffff */
[----:B------:R-:W-:Y:S05]  /*8d70*/  EXIT ;  /* 0x000000000000794d */ /* 0x000fea0003800000 */
.L_x_191:
[----:B------:R-:W-:-:S00]  /*8d80*/  BRA `(.L_x_191) ;  /* 0xfffffffc00fc7947 */ /* 0x000fc0000383ffff */
[----:B------:R-:W-:-:S00]  /*8d90*/  NOP ;  /* 0x0000000000007918 */ /* 0x000fc00000000000 */
        /* <DEDUP_REMOVED lines=14> */
.L_x_192:


//--------------------- .nv.shared._Z10ISTOGRAMMAPfiPKfiiii --------------------------
	.section	.nv.shared._Z10ISTOGRAMMAPfiPKfiiii,"aw",@nobits
	.sectionflags	@""
	.align	16
	.zero		1024


//--------------------- .nv.shared.reserved.0     --------------------------
	.section	.nv.shared.reserved.0,"aw",@nobits
	.weak		__nv_reservedSMEM_offset_0_alias
	.size		__nv_reservedSMEM_offset_0_alias, 0, 64
	.other		__nv_reservedSMEM_offset_0_alias,@"STO_CUDA_RESERVED_SHARED STV_DEFAULT"
__nv_reservedSMEM_offset_0_alias:
	.zero		0
	.zero		64


//--------------------- .nv.constant0._Z10ISTOGRAMMAPfiPKfiiii --------------------------
	.section	.nv.constant0._Z10ISTOGRAMMAPfiPKfiiii,"a",@progbits
	.sectionflags	@""
	.align	4
.nv.constant0._Z10ISTOGRAMMAPfiPKfiiii:
	.zero		936


//--------------------- SYMBOLS --------------------------

	.type		.nv.reservedSmem.offset0,@object
	.size		.nv.reservedSmem.offset0,0x4
	.type		.nv.reservedSmem.cap,@object
	.size		.nv.reservedSmem.cap,0x4
